// auto-generated by cutlass_sweep.fmha — config: {"arch": "sm_90", "direction": "fwd", "dtype": "bf16", "head_dim": 96, "mask": "none", "schedule": "cooperative", "tile_kv": 128, "tile_q": 128}
#include "cutlass/cutlass.h"
#include "cute/tensor.hpp"
#include "cutlass/device_kernel.h"
#include "cutlass/kernel_hardware_info.h"
#include "88_hopper_fmha/collective/fmha_fusion.hpp"
#include "88_hopper_fmha/kernel/fmha_kernel_builder.hpp"

using namespace cute;
using Element = cutlass::bfloat16_t;
using TileShape = Shape<_128, _128, _96>;
using StrideQ = cute::tuple<int, _1, cute::tuple<int, int>>;
using StrideK = cute::tuple<int, _1, cute::tuple<int, int>>;
using StrideV = cute::tuple<int, cute::_1, cute::tuple<int, int>>;

using Kernel = typename cutlass::fmha::kernel::FmhaBuilder<
    Element, float, float,
    TileShape, StrideQ, StrideK, StrideV,
    cutlass::fmha::collective::DefaultFusion,
    cutlass::gemm::KernelTmaWarpSpecializedCooperative
  >::Kernel;

auto* _anchor = &cutlass::device_kernel<Kernel>;


// ===== COMPILED SASS (sm_90a) =====

	.target	sm_90a

	.elftype	@"ET_EXEC"


//--------------------- .note.nv.tkinfo           --------------------------
	.section	.note.nv.tkinfo,"",@"SHT_NOTE"
	.sectionflags	@"SHF_NOTE_NV_TKINFO"
	.tkinfo
        /*0018*/ 	.word	0x00000002
        /*0030*/ 	.string	""
        /*0030*/ 	.string	"ptxas"
        /*0030*/ 	.string	"Cuda compilation tools, release 13.0, V13.0.88"
        /*0030*/ 	.string	"Build cuda_13.0.r13.0/compiler.36424714_0"
        /*0030*/ 	.string	"-arch sm_90a -m 64 "



//--------------------- .note.nv.cuinfo           --------------------------
	.section	.note.nv.cuinfo,"",@"SHT_NOTE"
	.sectionflags	@"SHF_NOTE_NV_CUINFO"
        /*0018*/ 	.short	0x0002
        /*001a*/ 	.short	0x005a
        /*001c*/ 	.short	0x0082
	.zero		2


//--------------------- .nv.info                  --------------------------
	.section	.nv.info,"",@"SHT_CUDA_INFO"
	.align	4


	//----- nvinfo : EIATTR_REGCOUNT
	.align		4
        /*0000*/ 	.byte	0x04, 0x2f
        /*0002*/ 	.short	(.L_16 - .L_15)
	.align		4
.L_15:
        /*0004*/ 	.word	index@(_ZN7cutlass13device_kernelINS_4fmha6kernel28FmhaKernelTmaWarpSpecializedINS1_10collective30FmhaMainloopTmaWarpSpecializedINS_10bfloat16_tEffN4cute5tupleIJNS7_1CILi128EEESA_NS9_ILi96EEEEEENS8_IJiNS9_ILi1EEENS8_IJiiEEEEEESF_SF_NS4_13DefaultFusionEJEEENS4_15FmhaFwdEpilogueIS6_fNS8_IJNS9_ILi64EEESB_SA_EEEEENS2_23IndividualTileSchedulerEJEEEEEvNT_6ParamsE)
        /*0008*/ 	.word	0x000000a8


	//----- nvinfo : EIATTR_FRAME_SIZE
	.align		4
.L_16:
        /*000c*/ 	.byte	0x04, 0x11
        /*000e*/ 	.short	(.L_18 - .L_17)
	.align		4
.L_17:
        /*0010*/ 	.word	index@($__internal_0_$__cuda_sm20_rcp_rn_f32_slowpath)
        /*0014*/ 	.word	0x00000000


	//----- nvinfo : EIATTR_FRAME_SIZE
	.align		4
.L_18:
        /*0018*/ 	.byte	0x04, 0x11
        /*001a*/ 	.short	(.L_20 - .L_19)
	.align		4
.L_19:
        /*001c*/ 	.word	index@(_ZN7cutlass13device_kernelINS_4fmha6kernel28FmhaKernelTmaWarpSpecializedINS1_10collective30FmhaMainloopTmaWarpSpecializedINS_10bfloat16_tEffN4cute5tupleIJNS7_1CILi128EEESA_NS9_ILi96EEEEEENS8_IJiNS9_ILi1EEENS8_IJiiEEEEEESF_SF_NS4_13DefaultFusionEJEEENS4_15FmhaFwdEpilogueIS6_fNS8_IJNS9_ILi64EEESB_SA_EEEEENS2_23IndividualTileSchedulerEJEEEEEvNT_6ParamsE)
        /*0020*/ 	.word	0x00000000


	//----- nvinfo : EIATTR_MIN_STACK_SIZE
	.align		4
.L_20:
        /*0024*/ 	.byte	0x04, 0x12
        /*0026*/ 	.short	(.L_22 - .L_21)
	.align		4
.L_21:
        /*0028*/ 	.word	index@(_ZN7cutlass13device_kernelINS_4fmha6kernel28FmhaKernelTmaWarpSpecializedINS1_10collective30FmhaMainloopTmaWarpSpecializedINS_10bfloat16_tEffN4cute5tupleIJNS7_1CILi128EEESA_NS9_ILi96EEEEEENS8_IJiNS9_ILi1EEENS8_IJiiEEEEEESF_SF_NS4_13DefaultFusionEJEEENS4_15FmhaFwdEpilogueIS6_fNS8_IJNS9_ILi64EEESB_SA_EEEEENS2_23IndividualTileSchedulerEJEEEEEvNT_6ParamsE)
        /*002c*/ 	.word	0x00000000
.L_22:


//--------------------- .nv.compat                --------------------------
	.section	.nv.compat,"",@"SHT_CUDA_COMPAT_INFO"
	.align	4
        /*0000*/ 	.byte	0x02, 0x09, 0x01, 0x00, 0x02, 0x02, 0x04, 0x00, 0x02, 0x05, 0x05, 0x00, 0x03, 0x07, 0x01, 0x01
        /*0010*/ 	.byte	0x02, 0x03, 0x01, 0x00, 0x02, 0x06, 0x01, 0x00, 0x04, 0x0b, 0x08, 0x00, 0x00, 0x00, 0x00, 0x00
        /*0020*/ 	.byte	0x00, 0x00, 0x00, 0x00


//--------------------- .nv.info._ZN7cutlass13device_kernelINS_4fmha6kernel28FmhaKernelTmaWarpSpecializedINS1_10collective30FmhaMainloopTmaWarpSpecializedINS_10bfloat16_tEffN4cute5tupleIJNS7_1CILi128EEESA_NS9_ILi96EEEEEENS8_IJiNS9_ILi1EEENS8_IJiiEEEEEESF_SF_NS4_13DefaultFusionEJEEENS4_15FmhaFwdEpilogueIS6_fNS8_IJNS9_ILi64EEESB_SA_EEEEENS2_23IndividualTileSchedulerEJEEEEEvNT_6ParamsE --------------------------
	.section	.nv.info._ZN7cutlass13device_kernelINS_4fmha6kernel28FmhaKernelTmaWarpSpecializedINS1_10collective30FmhaMainloopTmaWarpSpecializedINS_10bfloat16_tEffN4cute5tupleIJNS7_1CILi128EEESA_NS9_ILi96EEEEEENS8_IJiNS9_ILi1EEENS8_IJiiEEEEEESF_SF_NS4_13DefaultFusionEJEEENS4_15FmhaFwdEpilogueIS6_fNS8_IJNS9_ILi64EEESB_SA_EEEEENS2_23IndividualTileSchedulerEJEEEEEvNT_6ParamsE,"",@"SHT_CUDA_INFO"
	.sectionflags	@""
	.align	4


	//----- nvinfo : EIATTR_CUDA_API_VERSION
	.align		4
        /*0000*/ 	.byte	0x04, 0x37
        /*0002*/ 	.short	(.L_24 - .L_23)
.L_23:
        /*0004*/ 	.word	0x00000082


	//----- nvinfo : EIATTR_KPARAM_INFO
	.align		4
.L_24:
        /*0008*/ 	.byte	0x04, 0x17
        /*000a*/ 	.short	(.L_26 - .L_25)
.L_25:
        /*000c*/ 	.word	0x00000000
        /*0010*/ 	.short	0x0000
        /*0012*/ 	.short	0x0070
        /*0014*/ 	.byte	0x00, 0xf0, 0x01, 0x20


	//----- nvinfo : EIATTR_SPARSE_MMA_MASK
	.align		4
.L_26:
        /*0018*/ 	.byte	0x03, 0x50
        /*001a*/ 	.short	0x0000


	//----- nvinfo : EIATTR_MAXREG_COUNT
	.align		4
        /*001c*/ 	.byte	0x03, 0x1b
        /*001e*/ 	.short	0x00a8


	//----- nvinfo : EIATTR_NUM_BARRIERS
	.align		4
        /*0020*/ 	.byte	0x02, 0x4c
        /*0022*/ 	.byte	0x02
	.zero		1


	//----- nvinfo : EIATTR_EXTERNS
	.align		4
        /*0024*/ 	.byte	0x04, 0x0f
        /*0026*/ 	.short	(.L_28 - .L_27)


	//   ....[0]....
	.align		4
.L_27:
        /*0028*/ 	.word	index@(__assertfail)


	//----- nvinfo : EIATTR_MERCURY_ISA_VERSION
	.align		4
.L_28:
        /*002c*/ 	.byte	0x03, 0x5f
        /*002e*/ 	.short	0x0101


	//----- nvinfo : EIATTR_INT_WARP_WIDE_INSTR_OFFSETS
	.align		4
        /*0030*/ 	.byte	0x04, 0x31
        /*0032*/ 	.short	(.L_30 - .L_29)


	//   ....[0]....
.L_29:
        /*0034*/ 	.word	0x000006f0


	//   ....[1]....
        /*0038*/ 	.word	0x00000700


	//   ....[2]....
        /*003c*/ 	.word	0x00000710


	//   ....[3]....
        /*0040*/ 	.word	0x00000720


	//   ....[4]....
        /*0044*/ 	.word	0x00000790


	//----- nvinfo : EIATTR_COOP_GROUP_MASK_REGIDS
	.align		4
.L_30:
        /*0048*/ 	.byte	0x04, 0x29
        /*004a*/ 	.short	(.L_32 - .L_31)


	//   ....[0]....
.L_31:
        /*004c*/ 	.word	0xffffffff


	//   ....[1]....
        /*0050*/ 	.word	0xffffffff


	//   ....[2]....
        /*0054*/ 	.word	0xffffffff


	//   ....[3]....
        /*0058*/ 	.word	0xffffffff


	//   ....[4]....
        /*005c*/ 	.word	0xffffffff


	//   ....[5]....
        /*0060*/ 	.word	0xffffffff


	//   ....[6]....
        /*0064*/ 	.word	0xffffffff


	//   ....[7]....
        /*0068*/ 	.word	0xffffffff


	//   ....[8]....
        /*006c*/ 	.word	0xffffffff


	//   ....[9]....
        /*0070*/ 	.word	0xffffffff


	//   ....[10]....
        /*0074*/ 	.word	0xffffffff


	//   ....[11]....
        /*0078*/ 	.word	0xffffffff


	//   ....[12]....
        /*007c*/ 	.word	0xffffffff


	//   ....[13]....
        /*0080*/ 	.word	0xffffffff


	//   ....[14]....
        /*0084*/ 	.word	0xffffffff


	//   ....[15]....
        /*0088*/ 	.word	0xffffffff


	//   ....[16]....
        /*008c*/ 	.word	0xffffffff


	//   ....[17]....
        /*0090*/ 	.word	0xffffffff


	//----- nvinfo : EIATTR_COOP_GROUP_INSTR_OFFSETS
	.align		4
.L_32:
        /*0094*/ 	.byte	0x04, 0x28
        /*0096*/ 	.short	(.L_34 - .L_33)


	//   ....[0]....
.L_33:
        /*0098*/ 	.word	0x00000050


	//   ....[1]....
        /*009c*/ 	.word	0x00000080


	//   ....[2]....
        /*00a0*/ 	.word	0x000001b0


	//   ....[3]....
        /*00a4*/ 	.word	0x00000370


	//   ....[4]....
        /*00a8*/ 	.word	0x00000530


	//   ....[5]....
        /*00ac*/ 	.word	0x00000690


	//   ....[6]....
        /*00b0*/ 	.word	0x000014b0


	//   ....[7]....
        /*00b4*/ 	.word	0x00001540


	//   ....[8]....
        /*00b8*/ 	.word	0x00001590


	//   ....[9]....
        /*00bc*/ 	.word	0x00001640


	//   ....[10]....
        /*00c0*/ 	.word	0x00003d70


	//   ....[11]....
        /*00c4*/ 	.word	0x00003da0


	//   ....[12]....
        /*00c8*/ 	.word	0x00004520


	//   ....[13]....
        /*00cc*/ 	.word	0x00004640


	//   ....[14]....
        /*00d0*/ 	.word	0x000062e0


	//   ....[15]....
        /*00d4*/ 	.word	0x00006310


	//   ....[16]....
        /*00d8*/ 	.word	0x00006360


	//   ....[17]....
        /*00dc*/ 	.word	0x00006370


	//----- nvinfo : EIATTR_REG_RECONFIG
	.align		4
.L_34:
        /*00e0*/ 	.byte	0x01, 0x54
	.zero		2


	//----- nvinfo : EIATTR_SYSCALL_OFFSETS
	.align		4
        /*00e4*/ 	.byte	0x04, 0x46
        /*00e6*/ 	.short	(.L_36 - .L_35)


	//   ....[0]....
.L_35:
        /*00e8*/ 	.word	0x00006e50


	//   ....[1]....
        /*00ec*/ 	.word	0x00006fb0


	//----- nvinfo : EIATTR_MBARRIER_INSTR_OFFSETS
	.align		4
.L_36:
        /*00f0*/ 	.byte	0x04, 0x39
        /*00f2*/ 	.short	(.L_38 - .L_37)


	//   ....[0]....
.L_37:
        /*00f4*/ 	.word	0x00000320
        /*00f8*/ 	.word	0x000000ff
        /*00fc*/ 	.word	0x00024050
        /*0100*/ 	.short	0x0100
        /*0102*/ 	.byte	0x0b
	.zero		1


	//   ....[1]....
        /*0104*/ 	.word	0x00000330
        /*0108*/ 	.word	0x000000ff
        /*010c*/ 	.word	0x00024060
        /*0110*/ 	.short	0x0100
        /*0112*/ 	.byte	0x0b
	.zero		1


	//   ....[2]....
        /*0114*/ 	.word	0x00000340
        /*0118*/ 	.word	0x000000ff
        /*011c*/ 	.word	0x00024058
        /*0120*/ 	.short	0x0100
        /*0122*/ 	.byte	0x0b
	.zero		1


	//   ....[3]....
        /*0124*/ 	.word	0x00000350
        /*0128*/ 	.word	0x000000ff
        /*012c*/ 	.word	0x00024068
        /*0130*/ 	.short	0x0100
        /*0132*/ 	.byte	0x0b
	.zero		1


	//   ....[4]....
        /*0134*/ 	.word	0x00000480
        /*0138*/ 	.word	0x000000ff
        /*013c*/ 	.word	0x00024000
        /*0140*/ 	.short	0x0100
        /*0142*/ 	.byte	0x0b
	.zero		1


	//   ....[5]....
        /*0144*/ 	.word	0x00000490
        /*0148*/ 	.word	0x000000ff
        /*014c*/ 	.word	0x00024028
        /*0150*/ 	.short	0x0100
        /*0152*/ 	.byte	0x0b
	.zero		1


	//   ....[6]....
        /*0154*/ 	.word	0x000004a0
        /*0158*/ 	.word	0x000000ff
        /*015c*/ 	.word	0x00024008
        /*0160*/ 	.short	0x0100
        /*0162*/ 	.byte	0x0b
	.zero		1


	//   ....[7]....
        /*0164*/ 	.word	0x000004b0
        /*0168*/ 	.word	0x000000ff
        /*016c*/ 	.word	0x00024030
        /*0170*/ 	.short	0x0100
        /*0172*/ 	.byte	0x0b
	.zero		1


	//   ....[8]....
        /*0174*/ 	.word	0x000004c0
        /*0178*/ 	.word	0x000000ff
        /*017c*/ 	.word	0x00024010
        /*0180*/ 	.short	0x0100
        /*0182*/ 	.byte	0x0b
	.zero		1


	//   ....[9]....
        /*0184*/ 	.word	0x000004d0
        /*0188*/ 	.word	0x000000ff
        /*018c*/ 	.word	0x00024038
        /*0190*/ 	.short	0x0100
        /*0192*/ 	.byte	0x0b
	.zero		1


	//   ....[10]....
        /*0194*/ 	.word	0x000004e0
        /*0198*/ 	.word	0x000000ff
        /*019c*/ 	.word	0x00024018
        /*01a0*/ 	.short	0x0100
        /*01a2*/ 	.byte	0x0b
	.zero		1


	//   ....[11]....
        /*01a4*/ 	.word	0x000004f0
        /*01a8*/ 	.word	0x000000ff
        /*01ac*/ 	.word	0x00024040
        /*01b0*/ 	.short	0x0100
        /*01b2*/ 	.byte	0x0b
	.zero		1


	//   ....[12]....
        /*01b4*/ 	.word	0x00000500
        /*01b8*/ 	.word	0x000000ff
        /*01bc*/ 	.word	0x00024020
        /*01c0*/ 	.short	0x0100
        /*01c2*/ 	.byte	0x0b
	.zero		1


	//   ....[13]....
        /*01c4*/ 	.word	0x00000510
        /*01c8*/ 	.word	0x000000ff
        /*01cc*/ 	.word	0x00024048
        /*01d0*/ 	.short	0x0100
        /*01d2*/ 	.byte	0x0b
	.zero		1


	//   ....[14]....
        /*01d4*/ 	.word	0x00000640
        /*01d8*/ 	.word	0x000000ff
        /*01dc*/ 	.word	0x00024070
        /*01e0*/ 	.short	0x0100
        /*01e2*/ 	.byte	0x0b
	.zero		1


	//   ....[15]....
        /*01e4*/ 	.word	0x00000650
        /*01e8*/ 	.word	0x000000ff
        /*01ec*/ 	.word	0x00024080
        /*01f0*/ 	.short	0x0100
        /*01f2*/ 	.byte	0x0b
	.zero		1


	//   ....[16]....
        /*01f4*/ 	.word	0x00000660
        /*01f8*/ 	.word	0x000000ff
        /*01fc*/ 	.word	0x00024078
        /*0200*/ 	.short	0x0100
        /*0202*/ 	.byte	0x0b
	.zero		1


	//   ....[17]....
        /*0204*/ 	.word	0x00000670
        /*0208*/ 	.word	0x000000ff
        /*020c*/ 	.word	0x00024088
        /*0210*/ 	.short	0x0100
        /*0212*/ 	.byte	0x0b
	.zero		1


	//   ....[18]....
        /*0214*/ 	.word	0x000007b0
        /*0218*/ 	.word	0x000000ff
        /*021c*/ 	.word	0x00024090
        /*0220*/ 	.short	0x0100
        /*0222*/ 	.byte	0x08
	.zero		1


	//   ....[19]....
        /*0224*/ 	.word	0x000007c0
        /*0228*/ 	.word	0x000000ff
        /*022c*/ 	.word	0x00024098
        /*0230*/ 	.short	0x0100
        /*0232*/ 	.byte	0x08
	.zero		1


	//   ....[20]....
        /*0234*/ 	.word	0x000007d0
        /*0238*/ 	.word	0x000000ff
        /*023c*/ 	.word	0x000240a0
        /*0240*/ 	.short	0x0100
        /*0242*/ 	.byte	0x08
	.zero		1


	//   ....[21]....
        /*0244*/ 	.word	0x000007e0
        /*0248*/ 	.word	0x000000ff
        /*024c*/ 	.word	0x000240a8
        /*0250*/ 	.short	0x0100
        /*0252*/ 	.byte	0x08
	.zero		1


	//   ....[22]....
        /*0254*/ 	.word	0x000008e0
        /*0258*/ 	.word	0x000000ff
        /*025c*/ 	.word	0x000240c0
        /*0260*/ 	.short	0x0100
        /*0262*/ 	.byte	0x0b
	.zero		1


	//   ....[23]....
        /*0264*/ 	.word	0x000008f0
        /*0268*/ 	.word	0x000000ff
        /*026c*/ 	.word	0x000240d8
        /*0270*/ 	.short	0x0100
        /*0272*/ 	.byte	0x0b
	.zero		1


	//   ....[24]....
        /*0274*/ 	.word	0x00000900
        /*0278*/ 	.word	0x000000ff
        /*027c*/ 	.word	0x000240c8
        /*0280*/ 	.short	0x0100
        /*0282*/ 	.byte	0x0b
	.zero		1


	//   ....[25]....
        /*0284*/ 	.word	0x00000910
        /*0288*/ 	.word	0x000000ff
        /*028c*/ 	.word	0x000240e0
        /*0290*/ 	.short	0x0100
        /*0292*/ 	.byte	0x0b
	.zero		1


	//   ....[26]....
        /*0294*/ 	.word	0x00000920
        /*0298*/ 	.word	0x000000ff
        /*029c*/ 	.word	0x000240d0
        /*02a0*/ 	.short	0x0100
        /*02a2*/ 	.byte	0x0b
	.zero		1


	//   ....[27]....
        /*02a4*/ 	.word	0x00000930
        /*02a8*/ 	.word	0x000000ff
        /*02ac*/ 	.word	0x000240e8
        /*02b0*/ 	.short	0x0100
        /*02b2*/ 	.byte	0x0b
	.zero		1


	//   ....[28]....
        /*02b4*/ 	.word	0x00000d30
        /*02b8*/ 	.word	0x000000ff
        /*02bc*/ 	.word	0x00024050
        /*02c0*/ 	.short	0x010a
        /*02c2*/ 	.byte	0x07
	.zero		1


	//   ....[29]....
        /*02c4*/ 	.word	0x00000da0
        /*02c8*/ 	.word	0x000000ff
        /*02cc*/ 	.word	0x00024000
        /*02d0*/ 	.short	0x010a
        /*02d2*/ 	.byte	0x24
	.zero		1


	//   ....[30]....
        /*02d4*/ 	.word	0x00000e10
        /*02d8*/ 	.word	0x000000ff
        /*02dc*/ 	.word	0x00000000
        /*02e0*/ 	.short	0x010a
        /*02e2*/ 	.byte	0x0a
	.zero		1


	//   ....[31]....
        /*02e4*/ 	.word	0x000032b0
        /*02e8*/ 	.word	0x00000002
        /*02ec*/ 	.word	0x00000000
        /*02f0*/ 	.short	0x0101
        /*02f2*/ 	.byte	0x20
	.zero		1


	//   ....[32]....
        /*02f4*/ 	.word	0x00003450
        /*02f8*/ 	.word	0x000000ff
        /*02fc*/ 	.word	0x00024008
        /*0300*/ 	.short	0x010a
        /*0302*/ 	.byte	0x24
	.zero		1


	//   ....[33]....
        /*0304*/ 	.word	0x00003770
        /*0308*/ 	.word	0x000000ff
        /*030c*/ 	.word	0x00000000
        /*0310*/ 	.short	0x0101
        /*0312*/ 	.byte	0x07
	.zero		1


	//   ....[34]....
        /*0314*/ 	.word	0x000038b0
        /*0318*/ 	.word	0x000000ff
        /*031c*/ 	.word	0x00024000
        /*0320*/ 	.short	0x010a
        /*0322*/ 	.byte	0x0a
	.zero		1


	//   ....[35]....
        /*0324*/ 	.word	0x00005970
        /*0328*/ 	.word	0x000000ff
        /*032c*/ 	.word	0x00024000
        /*0330*/ 	.short	0x010a
        /*0332*/ 	.byte	0x07
	.zero		1


	//   ....[36]....
        /*0334*/ 	.word	0x00005e10
        /*0338*/ 	.word	0x000000ff
        /*033c*/ 	.word	0x00024000
        /*0340*/ 	.short	0x010a
        /*0342*/ 	.byte	0x07
	.zero		1


	//   ....[37]....
        /*0344*/ 	.word	0x00006130
        /*0348*/ 	.word	0x000000ff
        /*034c*/ 	.word	0x00000000
        /*0350*/ 	.short	0x0101
        /*0352*/ 	.byte	0x07
	.zero		1


	//   ....[38]....
        /*0354*/ 	.word	0x000061e0
        /*0358*/ 	.word	0x000000ff
        /*035c*/ 	.word	0x00000000
        /*0360*/ 	.short	0x0101
        /*0362*/ 	.byte	0x04
	.zero		1


	//   ....[39]....
        /*0364*/ 	.word	0x00006900
        /*0368*/ 	.word	0x000000ff
        /*036c*/ 	.word	0x00024098
        /*0370*/ 	.short	0x010a
        /*0372*/ 	.byte	0x04
	.zero		1


	//   ....[40]....
        /*0374*/ 	.word	0x00007a90
        /*0378*/ 	.word	0x00000000
        /*037c*/ 	.word	0x00024090
        /*0380*/ 	.short	0x0101
        /*0382*/ 	.byte	0x24
	.zero		1


	//   ....[41]....
        /*0384*/ 	.word	0x00007be0
        /*0388*/ 	.word	0x00000003
        /*038c*/ 	.word	0x00024060
        /*0390*/ 	.short	0x010a
        /*0392*/ 	.byte	0x3f
	.zero		1


	//   ....[42]....
        /*0394*/ 	.word	0x00007f00
        /*0398*/ 	.word	0x00000005
        /*039c*/ 	.word	0x00024028
        /*03a0*/ 	.short	0x010a
        /*03a2*/ 	.byte	0x3f
	.zero		1


	//   ....[43]....
        /*03a4*/ 	.word	0x00008220
        /*03a8*/ 	.word	0x00000004
        /*03ac*/ 	.word	0x00024060
        /*03b0*/ 	.short	0x010a
        /*03b2*/ 	.byte	0x3f
	.zero		1


	//   ....[44]....
        /*03b4*/ 	.word	0x00008570
        /*03b8*/ 	.word	0x00000003
        /*03bc*/ 	.word	0x00024028
        /*03c0*/ 	.short	0x010a
        /*03c2*/ 	.byte	0x3f
	.zero		1


	//   ....[45]....
        /*03c4*/ 	.word	0x00008980
        /*03c8*/ 	.word	0x00000006
        /*03cc*/ 	.word	0x00024028
        /*03d0*/ 	.short	0x010a
        /*03d2*/ 	.byte	0x3f
	.zero		1


	//   ....[46]....
        /*03d4*/ 	.word	0x00008cd0
        /*03d8*/ 	.word	0x00000006
        /*03dc*/ 	.word	0x00024028
        /*03e0*/ 	.short	0x010a
        /*03e2*/ 	.byte	0x3f
	.zero		1


	//   ....[47]....
        /*03e4*/ 	.word	0x00009010
        /*03e8*/ 	.word	0x00000003
        /*03ec*/ 	.word	0x00024050
        /*03f0*/ 	.short	0x010a
        /*03f2*/ 	.byte	0x3f
	.zero		1


	//   ....[48]....
        /*03f4*/ 	.word	0x00009070
        /*03f8*/ 	.word	0x00000003
        /*03fc*/ 	.word	0x00024000
        /*0400*/ 	.short	0x010a
        /*0402*/ 	.byte	0x3f
	.zero		1


	//   ....[49]....
        /*0404*/ 	.word	0x000090d0
        /*0408*/ 	.word	0x00000003
        /*040c*/ 	.word	0x00000000
        /*0410*/ 	.short	0x010a
        /*0412*/ 	.byte	0x3f
	.zero		1


	//   ....[50]....
        /*0414*/ 	.word	0x00009130
        /*0418*/ 	.word	0x00000007
        /*041c*/ 	.word	0x00024008
        /*0420*/ 	.short	0x010a
        /*0422*/ 	.byte	0x3f
	.zero		1


	//   ....[51]....
        /*0424*/ 	.word	0x00009190
        /*0428*/ 	.word	0x00000004
        /*042c*/ 	.word	0x00024000
        /*0430*/ 	.short	0x010a
        /*0432*/ 	.byte	0x3f
	.zero		1


	//   ....[52]....
        /*0434*/ 	.word	0x000091f0
        /*0438*/ 	.word	0x00000008
        /*043c*/ 	.word	0x00024000
        /*0440*/ 	.short	0x010a
        /*0442*/ 	.byte	0x3f
	.zero		1


	//   ....[53]....
        /*0444*/ 	.word	0x00009250
        /*0448*/ 	.word	0x00000003
        /*044c*/ 	.word	0x00024098
        /*0450*/ 	.short	0x010a
        /*0452*/ 	.byte	0x3f
	.zero		1


	//   ....[54]....
        /*0454*/ 	.word	0x000092a0
        /*0458*/ 	.word	0x00000003
        /*045c*/ 	.word	0x00024060
        /*0460*/ 	.short	0x010a
        /*0462*/ 	.byte	0x3f
	.zero		1


	//   ....[55]....
        /*0464*/ 	.word	0x000092f0
        /*0468*/ 	.word	0x00000005
        /*046c*/ 	.word	0x00024028
        /*0470*/ 	.short	0x010a
        /*0472*/ 	.byte	0x3f
	.zero		1


	//   ....[56]....
        /*0474*/ 	.word	0x00009340
        /*0478*/ 	.word	0x00000004
        /*047c*/ 	.word	0x00024060
        /*0480*/ 	.short	0x010a
        /*0482*/ 	.byte	0x3f
	.zero		1


	//   ....[57]....
        /*0484*/ 	.word	0x00009390
        /*0488*/ 	.word	0x00000003
        /*048c*/ 	.word	0x00024028
        /*0490*/ 	.short	0x010a
        /*0492*/ 	.byte	0x3f
	.zero		1


	//   ....[58]....
        /*0494*/ 	.word	0x000093e0
        /*0498*/ 	.word	0x00000006
        /*049c*/ 	.word	0x00024028
        /*04a0*/ 	.short	0x010a
        /*04a2*/ 	.byte	0x3f
	.zero		1


	//   ....[59]....
        /*04a4*/ 	.word	0x00009430
        /*04a8*/ 	.word	0x00000006
        /*04ac*/ 	.word	0x00024028
        /*04b0*/ 	.short	0x010a
        /*04b2*/ 	.byte	0x3f
	.zero		1


	//----- nvinfo : EIATTR_NUM_MBARRIERS
	.align		4
.L_38:
        /*04b4*/ 	.byte	0x03, 0x38
        /*04b6*/ 	.short	0x001c


	//----- nvinfo : EIATTR_EXIT_INSTR_OFFSETS
	.align		4
        /*04b8*/ 	.byte	0x04, 0x1c
        /*04ba*/ 	.short	(.L_40 - .L_39)


	//   ....[0]....
.L_39:
        /*04bc*/ 	.word	0x000009d0


	//   ....[1]....
        /*04c0*/ 	.word	0x00007aa0


	//   ....[2]....
        /*04c4*/ 	.word	0x00007ae0


	//   ....[3]....
        /*04c8*/ 	.word	0x00008850


	//   ....[4]....
        /*04cc*/ 	.word	0x00008ff0


	//----- nvinfo : EIATTR_MAX_THREADS
	.align		4
.L_40:
        /*04d0*/ 	.byte	0x04, 0x05
        /*04d2*/ 	.short	(.L_42 - .L_41)
.L_41:
        /*04d4*/ 	.word	0x00000180
        /*04d8*/ 	.word	0x00000001
        /*04dc*/ 	.word	0x00000001


	//----- nvinfo : EIATTR_CRS_STACK_SIZE
	.align		4
.L_42:
        /*04e0*/ 	.byte	0x04, 0x1e
        /*04e2*/ 	.short	(.L_44 - .L_43)
.L_43:
        /*04e4*/ 	.word	0x00000000


	//----- nvinfo : EIATTR_CBANK_PARAM_SIZE
	.align		4
.L_44:
        /*04e8*/ 	.byte	0x03, 0x19
        /*04ea*/ 	.short	0x0870


	//----- nvinfo : EIATTR_PARAM_CBANK
	.align		4
        /*04ec*/ 	.byte	0x04, 0x0a
        /*04ee*/ 	.short	(.L_46 - .L_45)
	.align		4
.L_45:
        /*04f0*/ 	.word	index@(.nv.constant0._ZN7cutlass13device_kernelINS_4fmha6kernel28FmhaKernelTmaWarpSpecializedINS1_10collective30FmhaMainloopTmaWarpSpecializedINS_10bfloat16_tEffN4cute5tupleIJNS7_1CILi128EEESA_NS9_ILi96EEEEEENS8_IJiNS9_ILi1EEENS8_IJiiEEEEEESF_SF_NS4_13DefaultFusionEJEEENS4_15FmhaFwdEpilogueIS6_fNS8_IJNS9_ILi64EEESB_SA_EEEEENS2_23IndividualTileSchedulerEJEEEEEvNT_6ParamsE)
        /*04f4*/ 	.short	0x0210
        /*04f6*/ 	.short	0x0870


	//----- nvinfo : EIATTR_SW_WAR
	.align		4
.L_46:
        /*04f8*/ 	.byte	0x04, 0x36
        /*04fa*/ 	.short	(.L_48 - .L_47)
.L_47:
        /*04fc*/ 	.word	0x00000008
.L_48:


//--------------------- .nv.callgraph             --------------------------
	.section	.nv.callgraph,"",@"SHT_CUDA_CALLGRAPH"
	.align	4
	.sectionentsize	8
	.align		4
        /*0000*/ 	.word	0x00000000
	.align		4
        /*0004*/ 	.word	0xffffffff
	.align		4
        /*0008*/ 	.word	index@(_ZN7cutlass13device_kernelINS_4fmha6kernel28FmhaKernelTmaWarpSpecializedINS1_10collective30FmhaMainloopTmaWarpSpecializedINS_10bfloat16_tEffN4cute5tupleIJNS7_1CILi128EEESA_NS9_ILi96EEEEEENS8_IJiNS9_ILi1EEENS8_IJiiEEEEEESF_SF_NS4_13DefaultFusionEJEEENS4_15FmhaFwdEpilogueIS6_fNS8_IJNS9_ILi64EEESB_SA_EEEEENS2_23IndividualTileSchedulerEJEEEEEvNT_6ParamsE)
	.align		4
        /*000c*/ 	.word	index@(__assertfail)
	.align		4
        /*0010*/ 	.word	0x00000000
	.align		4
        /*0014*/ 	.word	0xfffffffe
	.align		4
        /*0018*/ 	.word	0x00000000
	.align		4
        /*001c*/ 	.word	0xfffffffd
	.align		4
        /*0020*/ 	.word	0x00000000
	.align		4
        /*0024*/ 	.word	0xfffffffc


//--------------------- .nv.constant4             --------------------------
	.section	.nv.constant4,"a",@progbits
	.align	8
	.align		8
.nv.constant4:
        /*0000*/ 	.dword	__assertfail
	.align		8
        /*0008*/ 	.dword	__unnamed_1
	.align		8
        /*0010*/ 	.dword	__unnamed_2
	.align		8
        /*0018*/ 	.dword	_ZN39_INTERNAL_9661e9d4_4_k_cu_45ec6d08_26124cuda3std3__45__cpo5beginE
	.align		8
        /*0020*/ 	.dword	_ZN39_INTERNAL_9661e9d4_4_k_cu_45ec6d08_26124cuda3std3__45__cpo3endE
	.align		8
        /*0028*/ 	.dword	_ZN39_INTERNAL_9661e9d4_4_k_cu_45ec6d08_26124cuda3std3__45__cpo6cbeginE
	.align		8
        /*0030*/ 	.dword	_ZN39_INTERNAL_9661e9d4_4_k_cu_45ec6d08_26124cuda3std3__45__cpo4cendE
	.align		8
        /*0038*/ 	.dword	_ZN39_INTERNAL_9661e9d4_4_k_cu_45ec6d08_26124cuda3std3__441_GLOBAL__N__9661e9d4_4_k_cu_45ec6d08_26126ignoreE
	.align		8
        /*0040*/ 	.dword	_ZN39_INTERNAL_9661e9d4_4_k_cu_45ec6d08_26124cuda3std3__419piecewise_constructE
	.align		8
        /*0048*/ 	.dword	_ZN39_INTERNAL_9661e9d4_4_k_cu_45ec6d08_26124cuda3std3__48in_placeE
	.align		8
        /*0050*/ 	.dword	_ZN39_INTERNAL_9661e9d4_4_k_cu_45ec6d08_26124cuda3std6ranges3__45__cpo4swapE
	.align		8
        /*0058*/ 	.dword	_ZN39_INTERNAL_9661e9d4_4_k_cu_45ec6d08_26124cuda3std6ranges3__45__cpo9iter_moveE
	.align		8
        /*0060*/ 	.dword	_ZN39_INTERNAL_9661e9d4_4_k_cu_45ec6d08_26124cute7productE
	.align		8
        /*0068*/ 	.dword	_ZN39_INTERNAL_9661e9d4_4_k_cu_45ec6d08_26124cute1_E
	.align		8
        /*0070*/ 	.dword	$str$24
	.align		8
        /*0078*/ 	.dword	$str$25


//--------------------- .text._ZN7cutlass13device_kernelINS_4fmha6kernel28FmhaKernelTmaWarpSpecializedINS1_10collective30FmhaMainloopTmaWarpSpecializedINS_10bfloat16_tEffN4cute5tupleIJNS7_1CILi128EEESA_NS9_ILi96EEEEEENS8_IJiNS9_ILi1EEENS8_IJiiEEEEEESF_SF_NS4_13DefaultFusionEJEEENS4_15FmhaFwdEpilogueIS6_fNS8_IJNS9_ILi64EEESB_SA_EEEEENS2_23IndividualTileSchedulerEJEEEEEvNT_6ParamsE --------------------------
	.section	.text._ZN7cutlass13device_kernelINS_4fmha6kernel28FmhaKernelTmaWarpSpecializedINS1_10collective30FmhaMainloopTmaWarpSpecializedINS_10bfloat16_tEffN4cute5tupleIJNS7_1CILi128EEESA_NS9_ILi96EEEEEENS8_IJiNS9_ILi1EEENS8_IJiiEEEEEESF_SF_NS4_13DefaultFusionEJEEENS4_15FmhaFwdEpilogueIS6_fNS8_IJNS9_ILi64EEESB_SA_EEEEENS2_23IndividualTileSchedulerEJEEEEEvNT_6ParamsE,"ax",@progbits
	.align	128
.text._ZN7cutlass13device_kernelINS_4fmha6kernel28FmhaKernelTmaWarpSpecializedINS1_10collective30FmhaMainloopTmaWarpSpecializedINS_10bfloat16_tEffN4cute5tupleIJNS7_1CILi128EEESA_NS9_ILi96EEEEEENS8_IJiNS9_ILi1EEENS8_IJiiEEEEEESF_SF_NS4_13DefaultFusionEJEEENS4_15FmhaFwdEpilogueIS6_fNS8_IJNS9_ILi64EEESB_SA_EEEEENS2_23IndividualTileSchedulerEJEEEEEvNT_6ParamsE:
        .type           _ZN7cutlass13device_kernelINS_4fmha6kernel28FmhaKernelTmaWarpSpecializedINS1_10collective30FmhaMainloopTmaWarpSpecializedINS_10bfloat16_tEffN4cute5tupleIJNS7_1CILi128EEESA_NS9_ILi96EEEEEENS8_IJiNS9_ILi1EEENS8_IJiiEEEEEESF_SF_NS4_13DefaultFusionEJEEENS4_15FmhaFwdEpilogueIS6_fNS8_IJNS9_ILi64EEESB_SA_EEEEENS2_23IndividualTileSchedulerEJEEEEEvNT_6ParamsE,@function
        .size           _ZN7cutlass13device_kernelINS_4fmha6kernel28FmhaKernelTmaWarpSpecializedINS1_10collective30FmhaMainloopTmaWarpSpecializedINS_10bfloat16_tEffN4cute5tupleIJNS7_1CILi128EEESA_NS9_ILi96EEEEEENS8_IJiNS9_ILi1EEENS8_IJiiEEEEEESF_SF_NS4_13DefaultFusionEJEEENS4_15FmhaFwdEpilogueIS6_fNS8_IJNS9_ILi64EEESB_SA_EEEEENS2_23IndividualTileSchedulerEJEEEEEvNT_6ParamsE,(.L_x_108 - _ZN7cutlass13device_kernelINS_4fmha6kernel28FmhaKernelTmaWarpSpecializedINS1_10collective30FmhaMainloopTmaWarpSpecializedINS_10bfloat16_tEffN4cute5tupleIJNS7_1CILi128EEESA_NS9_ILi96EEEEEENS8_IJiNS9_ILi1EEENS8_IJiiEEEEEESF_SF_NS4_13DefaultFusionEJEEENS4_15FmhaFwdEpilogueIS6_fNS8_IJNS9_ILi64EEESB_SA_EEEEENS2_23IndividualTileSchedulerEJEEEEEvNT_6ParamsE)
        .other          _ZN7cutlass13device_kernelINS_4fmha6kernel28FmhaKernelTmaWarpSpecializedINS1_10collective30FmhaMainloopTmaWarpSpecializedINS_10bfloat16_tEffN4cute5tupleIJNS7_1CILi128EEESA_NS9_ILi96EEEEEENS8_IJiNS9_ILi1EEENS8_IJiiEEEEEESF_SF_NS4_13DefaultFusionEJEEENS4_15FmhaFwdEpilogueIS6_fNS8_IJNS9_ILi64EEESB_SA_EEEEENS2_23IndividualTileSchedulerEJEEEEEvNT_6ParamsE,@"STO_CUDA_ENTRY STV_DEFAULT"
_ZN7cutlass13device_kernelINS_4fmha6kernel28FmhaKernelTmaWarpSpecializedINS1_10collective30FmhaMainloopTmaWarpSpecializedINS_10bfloat16_tEffN4cute5tupleIJNS7_1CILi128EEESA_NS9_ILi96EEEEEENS8_IJiNS9_ILi1EEENS8_IJiiEEEEEESF_SF_NS4_13DefaultFusionEJEEENS4_15FmhaFwdEpilogueIS6_fNS8_IJNS9_ILi64EEESB_SA_EEEEENS2_23IndividualTileSchedulerEJEEEEEvNT_6ParamsE:
[----:B------:R-:W1:Y:S01]  /*0000*/  LDC R1, c[0x0][0x28] ;  /* 0x00000a00ff017b82 */ /* 0x000e620000000800 */
[----:B------:R-:W2:Y:S01]  /*0010*/  S2R R6, SR_TID.X ;  /* 0x0000000000067919 */ /* 0x000ea20000002100 */
[----:B------:R-:W-:Y:S01]  /*0020*/  ELECT P1, URZ, PT ;  /* 0x00000000003f782f */ /* 0x000fe20003820000 */
[----:B------:R-:W-:Y:S01]  /*0030*/  BSSY B0, `(.L_x_0) ;  /* 0x0000017000007945 */ /* 0x000fe20003800000 */
[----:B--2---:R-:W-:-:S05]  /*0040*/  SHF.R.U32.HI R0, RZ, 0x5, R6 ;  /* 0x00000005ff007819 */ /* 0x004fca0000011606 */
[----:B------:R-:W2:Y:S02]  /*0050*/  SHFL.IDX PT, R2, R0, RZ, 0x1f ;  /* 0x00001fff00027589 */ /* 0x000ea400000e0000 */
[----:B--2---:R-:W-:Y:S02]  /*0060*/  R2UR UR4, R2 ;  /* 0x00000000020472ca */ /* 0x004fe400000e0000 */
[----:B------:R-:W-:-:S06]  /*0070*/  SHF.R.U32.HI R2, RZ, 0x7, R6 ;  /* 0x00000007ff027819 */ /* 0x000fcc0000011606 */
[----:B------:R-:W2:Y:S05]  /*0080*/  SHFL.IDX PT, R2, R2, RZ, 0x1f ;  /* 0x00001fff02027589 */ /* 0x000eaa00000e0000 */
[----:B------:R-:W-:Y:S02]  /*0090*/  USHF.R.S32.HI UR5, URZ, 0x1f, UR4 ;  /* 0x0000001f3f057899 */ /* 0x000fe40008011404 */
[----:B------:R-:W-:Y:S02]  /*00a0*/  ISETP.NE.OR P0, PT, RZ, UR4, !P1 ;  /* 0x00000004ff007c0c */ /* 0x000fe4000cf05670 */
[----:B------:R-:W-:-:S04]  /*00b0*/  ULEA.HI UR5, UR5, UR4, URZ, 0x2 ;  /* 0x0000000405057291 */ /* 0x000fc8000f8f103f */
[----:B------:R-:W-:-:S04]  /*00c0*/  ULOP3.LUT UR5, UR5, 0xfffffffc, URZ, 0xc0, !UPT ;  /* 0xfffffffc05057892 */ /* 0x000fc8000f8ec03f */
[----:B------:R-:W-:-:S03]  /*00d0*/  UIADD3 UR5, UR4, -UR5, URZ ;  /* 0x8000000504057290 */ /* 0x000fc6000fffe03f */
[----:B-1----:R-:W-:Y:S09]  /*00e0*/  @P0 BRA `(.L_x_1) ;  /* 0x00000000002c0947 */ /* 0x002ff20003800000 */
[----:B------:R-:W-:Y:S02]  /*00f0*/  ULDC.64 UR6, c[0x0][0x198] ;  /* 0x0000660000067ab9 */ /* 0x000fe40000000a00 */
[----:B------:R-:W-:Y:S02]  /*0100*/  UIADD3 UR8, UP0, UR6, 0xf0, URZ ;  /* 0x000000f006087890 */ /* 0x000fe4000ff1e03f */
[----:B------:R-:W-:Y:S02]  /*0110*/  UIADD3 UR10, UP1, UR6, 0x1f0, URZ ;  /* 0x000001f0060a7890 */ /* 0x000fe4000ff3e03f */
[----:B------:R-:W-:Y:S02]  /*0120*/  UIADD3 UR6, UP2, UR6, 0x2f0, URZ ;  /* 0x000002f006067890 */ /* 0x000fe4000ff5e03f */
[----:B------:R-:W-:Y:S02]  /*0130*/  UIADD3.X UR9, URZ, UR7, URZ, UP0, !UPT ;  /* 0x000000073f097290 */ /* 0x000fe400087fe43f */
[----:B------:R-:W-:-:S02]  /*0140*/  UIADD3.X UR11, URZ, UR7, URZ, UP1, !UPT ;  /* 0x000000073f0b7290 */ /* 0x000fc40008ffe43f */
[----:B------:R-:W-:-:S05]  /*0150*/  UIADD3.X UR7, URZ, UR7, URZ, UP2, !UPT ;  /* 0x000000073f077290 */ /* 0x000fca00097fe43f */
[----:B------:R1:W-:Y:S02]  /*0160*/  UTMACCTL.PF [UR8] ;  /* 0x00000000080079b9 */ /* 0x0003e40008040000 */
[----:B------:R1:W-:Y:S02]  /*0170*/  UTMACCTL.PF [UR10] ;  /* 0x000000000a0079b9 */ /* 0x0003e40008040000 */
[----:B------:R1:W-:Y:S02]  /*0180*/  UTMACCTL.PF [UR6] ;  /* 0x00000000060079b9 */ /* 0x0003e40008040000 */
[----:B-1----:R-:W-:Y:S01]  /*0190*/  NOP ;  /* 0x0000000000007918 */ /* 0x002fe20000000000 */
.L_x_1:
[----:B------:R-:W-:Y:S05]  /*01a0*/  BSYNC B0 ;  /* 0x0000000000007941 */ /* 0x000fea0003800000 */
.L_x_0:
[----:B------:R-:W1:Y:S01]  /*01b0*/  SHFL.IDX PT, R3, R0, RZ, 0x1f ;  /* 0x00001fff00037589 */ /* 0x000e6200000e0000 */
[----:B--2---:R-:W-:Y:S01]  /*01c0*/  R2UR UR37, R2 ;  /* 0x00000000022572ca */ /* 0x004fe200000e0000 */
[----:B------:R-:W-:-:S12]  /*01d0*/  UISETP.NE.AND UP0, UPT, UR5, 0x1, UPT ;  /* 0x000000010500788c */ /* 0x000fd8000bf05270 */
[----:B------:R-:W-:Y:S02]  /*01e0*/  UIADD3 UR10, UR37, -0x1, URZ ;  /* 0xffffffff250a7890 */ /* 0x000fe4000fffe03f */
[----:B------:R-:W-:Y:S02]  /*01f0*/  UISETP.EQ.AND UP0, UPT, UR37, URZ, !UP0 ;  /* 0x0000003f2500728c */ /* 0x000fe4000c702270 */
[----:B------:R-:W-:Y:S02]  /*0200*/  UISETP.GE.U32.AND UP1, UPT, UR10, 0x4, UPT ;  /* 0x000000040a00788c */ /* 0x000fe4000bf26070 */
[----:B------:R-:W-:Y:S01]  /*0210*/  USEL UR4, URZ, 0x1, !UP0 ;  /* 0x000000013f047887 */ /* 0x000fe2000c000000 */
[----:B-1----:R-:W-:-:S03]  /*0220*/  ISETP.NE.AND P0, PT, R3, RZ, PT ;  /* 0x000000ff0300720c */ /* 0x002fc60003f05270 */
[----:B------:R-:W-:-:S10]  /*0230*/  USEL UR4, UR4, 0x2, UP1 ;  /* 0x0000000204047887 */ /* 0x000fd40008800000 */
[----:B------:R-:W-:Y:S05]  /*0240*/  @P0 BRA `(.L_x_2) ;  /* 0x0000000000480947 */ /* 0x000fea0003800000 */
[----:B------:R-:W1:Y:S01]  /*0250*/  S2UR UR11, SR_CgaCtaId ;  /* 0x00000000000b79c3 */ /* 0x000e620000008800 */
[----:B------:R-:W-:Y:S01]  /*0260*/  UMOV UR6, 0x400 ;  /* 0x0000040000067882 */ /* 0x000fe20000000000 */
[----:B------:R-:W-:Y:S01]  /*0270*/  UMOV UR7, 0x1 ;  /* 0x0000000100077882 */ /* 0x000fe20000000000 */
[----:B------:R-:W-:Y:S01]  /*0280*/  UMOV UR8, 0x80 ;  /* 0x0000008000087882 */ /* 0x000fe20000000000 */
[----:B------:R-:W-:Y:S01]  /*0290*/  ELECT P0, URZ, PT ;  /* 0x00000000003f782f */ /* 0x000fe20003800000 */
[----:B------:R-:W-:-:S04]  /*02a0*/  UIADD3 UR8, -UR8, 0x100000, URZ ;  /* 0x0010000008087890 */ /* 0x000fc8000fffe13f */
[----:B------:R-:W-:Y:S02]  /*02b0*/  USHF.L.U32 UR9, UR8, 0xb, URZ ;  /* 0x0000000b08097899 */ /* 0x000fe4000800063f */
[----:B------:R-:W-:Y:S02]  /*02c0*/  USHF.L.U32 UR8, UR8, 0x1, URZ ;  /* 0x0000000108087899 */ /* 0x000fe4000800063f */
[----:B-1----:R-:W-:Y:S02]  /*02d0*/  ULEA UR11, UR11, UR6, 0x18 ;  /* 0x000000060b0b7291 */ /* 0x002fe4000f8ec03f */
[----:B------:R-:W-:-:S04]  /*02e0*/  UIADD3 UR6, -UR7, 0x100000, URZ ;  /* 0x0010000007067890 */ /* 0x000fc8000fffe13f */
[----:B------:R-:W-:Y:S02]  /*02f0*/  USHF.L.U32 UR7, UR6, 0xb, URZ ;  /* 0x0000000b06077899 */ /* 0x000fe4000800063f */
[----:B------:R-:W-:Y:S01]  /*0300*/  USHF.L.U32 UR6, UR6, 0x1, URZ ;  /* 0x0000000106067899 */ /* 0x000fe2000800063f */
[----:B------:R-:W1:Y:S11]  /*0310*/  FENCE.VIEW.ASYNC.S ;  /* 0x00000000000073c6 */ /* 0x000e760000000000 */
[----:B-1----:R1:W2:Y:S01]  /*0320*/  SYNCS.EXCH.64 URZ, [UR11+0x24050], UR6 ;  /* 0x024050060b3f75b2 */ /* 0x0022a20008000100 */
[----:B------:R1:W3:Y:S01]  /*0330*/  SYNCS.EXCH.64 URZ, [UR11+0x24060], UR8 ;  /* 0x024060080b3f75b2 */ /* 0x0002e20008000100 */
[----:B------:R1:W4:Y:S01]  /*0340*/  SYNCS.EXCH.64 URZ, [UR11+0x24058], UR6 ;  /* 0x024058060b3f75b2 */ /* 0x0003220008000100 */
[----:B------:R1:W1:Y:S01]  /*0350*/  SYNCS.EXCH.64 URZ, [UR11+0x24068], UR8 ;  /* 0x024068080b3f75b2 */ /* 0x0002620008000100 */
[----:B------:R-:W-:Y:S01]  /*0360*/  NOP ;  /* 0x0000000000007918 */ /* 0x000fe20000000000 */
.L_x_2:
[----:B------:R-:W5:Y:S01]  /*0370*/  SHFL.IDX PT, R2, R0, RZ, 0x1f ;  /* 0x00001fff00027589 */ /* 0x000f6200000e0000 */
[----:B------:R-:W-:Y:S01]  /*0380*/  NOP ;  /* 0x0000000000007918 */ /* 0x000fe20000000000 */
[----:B-----5:R-:W-:-:S13]  /*0390*/  ISETP.NE.AND P0, PT, R2, RZ, PT ;  /* 0x000000ff0200720c */ /* 0x020fda0003f05270 */
[----:B------:R-:W-:Y:S05]  /*03a0*/  @P0 BRA `(.L_x_3) ;  /* 0x0000000000600947 */ /* 0x000fea0003800000 */
[----:B-1----:R-:W1:Y:S01]  /*03b0*/  S2UR UR7, SR_CgaCtaId ;  /* 0x00000000000779c3 */ /* 0x002e620000008800 */
[----:B------:R-:W-:Y:S01]  /*03c0*/  UMOV UR6, 0x400 ;  /* 0x0000040000067882 */ /* 0x000fe20000000000 */
[----:B------:R-:W-:Y:S01]  /*03d0*/  UMOV UR8, 0x1 ;  /* 0x0000000100087882 */ /* 0x000fe20000000000 */
[----:B------:R-:W-:Y:S01]  /*03e0*/  UMOV UR12, 0x100 ;  /* 0x00000100000c7882 */ /* 0x000fe20000000000 */
[----:B------:R-:W-:-:S04]  /*03f0*/  UIADD3 UR8, -UR8, 0x100000, URZ ;  /* 0x0010000008087890 */ /* 0x000fc8000fffe13f */
[----:B------:R-:W-:Y:S02]  /*0400*/  USHF.L.U32 UR9, UR8, 0xb, URZ ;  /* 0x0000000b08097899 */ /* 0x000fe4000800063f */
[----:B------:R-:W-:Y:S01]  /*0410*/  USHF.L.U32 UR8, UR8, 0x1, URZ ;  /* 0x0000000108087899 */ /* 0x000fe2000800063f */
[----:B------:R-:W-:Y:S01]  /*0420*/  ELECT P0, URZ, PT ;  /* 0x00000000003f782f */ /* 0x000fe20003800000 */
[----:B-1----:R-:W-:Y:S02]  /*0430*/  ULEA UR11, UR7, UR6, 0x18 ;  /* 0x00000006070b7291 */ /* 0x002fe4000f8ec03f */
[----:B------:R-:W-:-:S04]  /*0440*/  UIADD3 UR6, -UR12, 0x100000, URZ ;  /* 0x001000000c067890 */ /* 0x000fc8000fffe13f */
[----:B------:R-:W-:Y:S02]  /*0450*/  USHF.L.U32 UR7, UR6, 0xb, URZ ;  /* 0x0000000b06077899 */ /* 0x000fe4000800063f */
[----:B------:R-:W-:Y:S01]  /*0460*/  USHF.L.U32 UR6, UR6, 0x1, URZ ;  /* 0x0000000106067899 */ /* 0x000fe2000800063f */
[----:B------:R-:W1:Y:S03]  /*0470*/  FENCE.VIEW.ASYNC.S ;  /* 0x00000000000073c6 */ /* 0x000e660000000000 */
[----:B-1----:R1:W1:Y:S08]  /*0480*/  SYNCS.EXCH.64 URZ, [UR11+0x24000], UR8 ;  /* 0x024000080b3f75b2 */ /* 0x0022700008000100 */
[----:B------:R1:W1:Y:S01]  /*0490*/  SYNCS.EXCH.64 URZ, [UR11+0x24028], UR6 ;  /* 0x024028060b3f75b2 */ /* 0x0002620008000100 */
        /* <DEDUP_REMOVED lines=8> */
[----:B------:R-:W-:Y:S01]  /*0520*/  NOP ;  /* 0x0000000000007918 */ /* 0x000fe20000000000 */
.L_x_3:
        /* <DEDUP_REMOVED lines=21> */
[----:B------:R-:W-:Y:S01]  /*0680*/  NOP ;  /* 0x0000000000007918 */ /* 0x000fe20000000000 */
.L_x_4:
[----:B------:R-:W5:Y:S01]  /*0690*/  SHFL.IDX PT, R2, R0, RZ, 0x1f ;  /* 0x00001fff00027589 */ /* 0x000f6200000e0000 */
[----:B------:R-:W-:Y:S01]  /*06a0*/  ELECT P0, URZ, PT ;  /* 0x00000000003f782f */ /* 0x000fe20003800000 */
[----:B------:R-:W-:Y:S01]  /*06b0*/  NOP ;  /* 0x0000000000007918 */ /* 0x000fe20000000000 */
[----:B-1----:R-:W-:Y:S02]  /*06c0*/  UMOV UR6, 0x80 ;  /* 0x0000008000067882 */ /* 0x002fe40000000000 */
[C---:B-----5:R-:W-:Y:S02]  /*06d0*/  ISETP.NE.OR P0, PT, R2.reuse, RZ, !P0 ;  /* 0x000000ff0200720c */ /* 0x060fe40004705670 */
[----:B------:R-:W-:-:S11]  /*06e0*/  ISETP.NE.AND P2, PT, R2, RZ, PT ;  /* 0x000000ff0200720c */ /* 0x000fd60003f45270 */
[----:B------:R-:W-:Y:S01]  /*06f0*/  VOTEU.ALL UP0, P0 ;  /* 0x00000000003f7886 */ /* 0x000fe20000000000 */
[----:B------:R-:W-:Y:S01]  /*0700*/  VOTEU.ALL UP1, P0 ;  /* 0x00000000003f7886 */ /* 0x000fe20000020000 */
[----:B------:R-:W-:Y:S01]  /*0710*/  VOTEU.ALL UP2, P0 ;  /* 0x00000000003f7886 */ /* 0x000fe20000040000 */
[----:B------:R-:W-:Y:S02]  /*0720*/  VOTEU.ALL UP3, P0 ;  /* 0x00000000003f7886 */ /* 0x000fe40000060000 */
[----:B------:R-:W1:Y:S01]  /*0730*/  @!UP0 S2UR UR9, SR_CgaCtaId ;  /* 0x00000000000989c3 */ /* 0x000e620000008800 */
[----:B------:R-:W-:Y:S01]  /*0740*/  @!UP0 UMOV UR8, 0x400 ;  /* 0x0000040000088882 */ /* 0x000fe20000000000 */
[----:B------:R-:W-:-:S04]  /*0750*/  @!UP0 UIADD3 UR6, -UR6, 0x100000, URZ ;  /* 0x0010000006068890 */ /* 0x000fc8000fffe13f */
[----:B------:R-:W-:Y:S02]  /*0760*/  @!UP0 USHF.L.U32 UR7, UR6, 0xb, URZ ;  /* 0x0000000b06078899 */ /* 0x000fe4000800063f */
[----:B------:R-:W-:Y:S02]  /*0770*/  @!UP0 USHF.L.U32 UR6, UR6, 0x1, URZ ;  /* 0x0000000106068899 */ /* 0x000fe4000800063f */
[----:B-1----:R-:W-:Y:S01]  /*0780*/  @!UP0 ULEA UR8, UR9, UR8, 0x18 ;  /* 0x0000000809088291 */ /* 0x002fe2000f8ec03f */
[----:B------:R-:W-:Y:S01]  /*0790*/  VOTEU.ALL UP0, P0 ;  /* 0x00000000003f7886 */ /* 0x000fe20000000000 */
[----:B------:R-:W1:Y:S10]  /*07a0*/  FENCE.VIEW.ASYNC.S ;  /* 0x00000000000073c6 */ /* 0x000e740000000000 */
[----:B-1----:R1:W1:Y:S01]  /*07b0*/  @!UP0 SYNCS.EXCH.64 URZ, [UR8+0x24090], UR6 ;  /* 0x02409006083f85b2 */ /* 0x0022620008000100 */
[----:B------:R1:W1:Y:S01]  /*07c0*/  @!UP1 SYNCS.EXCH.64 URZ, [UR8+0x24098], UR6 ;  /* 0x02409806083f95b2 */ /* 0x0002620008000100 */
[----:B------:R1:W1:Y:S01]  /*07d0*/  @!UP2 SYNCS.EXCH.64 URZ, [UR8+0x240a0], UR6 ;  /* 0x0240a006083fa5b2 */ /* 0x0002620008000100 */
[----:B------:R1:W1:Y:S01]  /*07e0*/  @!UP3 SYNCS.EXCH.64 URZ, [UR8+0x240a8], UR6 ;  /* 0x0240a806083fb5b2 */ /* 0x0002620008000100 */
[----:B------:R-:W-:Y:S01]  /*07f0*/  NOP ;  /* 0x0000000000007918 */ /* 0x000fe20000000000 */
[----:B------:R-:W-:Y:S05]  /*0800*/  @P2 BRA `(.L_x_5) ;  /* 0x0000000000502947 */ /* 0x000fea0003800000 */
[----:B-1----:R-:W1:Y:S01]  /*0810*/  S2UR UR7, SR_CgaCtaId ;  /* 0x00000000000779c3 */ /* 0x002e620000008800 */
[----:B------:R-:W-:Y:S01]  /*0820*/  UMOV UR6, 0x400 ;  /* 0x0000040000067882 */ /* 0x000fe20000000000 */
[----:B------:R-:W-:Y:S01]  /*0830*/  UMOV UR8, 0x20 ;  /* 0x0000002000087882 */ /* 0x000fe20000000000 */
[----:B------:R-:W-:Y:S01]  /*0840*/  UMOV UR9, 0x80 ;  /* 0x0000008000097882 */ /* 0x000fe20000000000 */
[----:B------:R-:W-:Y:S01]  /*0850*/  ELECT P0, URZ, PT ;  /* 0x00000000003f782f */ /* 0x000fe20003800000 */
[----:B-1----:R-:W-:Y:S02]  /*0860*/  ULEA UR11, UR7, UR6, 0x18 ;  /* 0x00000006070b7291 */ /* 0x002fe4000f8ec03f */
[----:B------:R-:W-:-:S04]  /*0870*/  UIADD3 UR6, -UR8, 0x100000, URZ ;  /* 0x0010000008067890 */ /* 0x000fc8000fffe13f */
[----:B------:R-:W-:Y:S02]  /*0880*/  USHF.L.U32 UR7, UR6, 0xb, URZ ;  /* 0x0000000b06077899 */ /* 0x000fe4000800063f */
[----:B------:R-:W-:Y:S02]  /*0890*/  USHF.L.U32 UR6, UR6, 0x1, URZ ;  /* 0x0000000106067899 */ /* 0x000fe4000800063f */
        /* <DEDUP_REMOVED lines=10> */
[----:B------:R-:W-:Y:S01]  /*0940*/  NOP ;  /* 0x0000000000007918 */ /* 0x000fe20000000000 */
.L_x_5:
[----:B------:R-:W-:Y:S01]  /*0950*/  ISETP.NE.AND P0, PT, RZ, UR37, PT ;  /* 0x00000025ff007c0c */ /* 0x000fe2000bf05270 */
[----:B------:R-:W-:Y:S01]  /*0960*/  NOP ;  /* 0x0000000000007918 */ /* 0x000fe20000000000 */
[----:B------:R-:W-:Y:S01]  /*0970*/  MOV R0, UR5 ;  /* 0x0000000500007c02 */ /* 0x000fe20008000f00 */
[----:B-1234-:R-:W-:Y:S03]  /*0980*/  BAR.SYNC.DEFER_BLOCKING 0x0 ;  /* 0x0000000000007b1d */ /* 0x01efe60000010000 */
[----:B------:R-:W-:-:S07]  /*0990*/  ISETP.EQ.AND P2, PT, R0, 0x1, P1 ;  /* 0x000000010000780c */ /* 0x000fce0000f42270 */
[----:B------:R-:W-:Y:S06]  /*09a0*/  @!P0 BRA `(.L_x_6) ;  /* 0x0000007000408947 */ /* 0x000fec0003800000 */
[----:B------:R-:W-:-:S06]  /*09b0*/  UISETP.GT.U32.AND UP0, UPT, UR10, 0x3, UPT ;  /* 0x000000030a00788c */ /* 0x000fcc000bf04070 */
[----:B------:R-:W-:-:S13]  /*09c0*/  PLOP3.LUT P0, PT, PT, PT, UP0, 0x80, 0x0 ;  /* 0x000000000000781c */ /* 0x000fda0003f0f008 */
[----:B------:R-:W-:Y:S05]  /*09d0*/  @P0 EXIT ;  /* 0x000000000000094d */ /* 0x000fea0003800000 */
.L_x_7:
[----:B------:R-:W-:-:S08]  /*09e0*/  NOP ;  /* 0x0000000000007918 */ /* 0x000fd00000000000 */
[----:B------:R-:W1:Y:S02]  /*09f0*/  USETMAXREG.TRY_ALLOC.CTAPOOL UP0, 0xf0 ;  /* 0x000000f0000079c8 */ /* 0x000e640008000600 */
[----:B-1----:R-:W-:-:S13]  /*0a00*/  PLOP3.LUT P0, PT, PT, PT, UP0, 0x80, 0x0 ;  /* 0x000000000000781c */ /* 0x002fda0003f0f008 */
[----:B------:R-:W-:Y:S05]  /*0a10*/  @!P0 BRA `(.L_x_7) ;  /* 0xfffffffc00f08947 */ /* 0x000fea000383ffff */
[----:B------:R-:W-:Y:S01]  /*0a20*/  UISETP.NE.AND UP0, UPT, UR37, 0x1, UPT ;  /* 0x000000012500788c */ /* 0x000fe2000bf05270 */
[----:B------:R-:W1:Y:S01]  /*0a30*/  S2UR UR42, SR_CTAID.X ;  /* 0x00000000002a79c3 */ /* 0x000e620000002500 */
[----:B------:R-:W-:Y:S01]  /*0a40*/  UMOV UR5, URZ ;  /* 0x0000003f00057c82 */ /* 0x000fe20008000000 */
[----:B------:R-:W-:-:S03]  /*0a50*/  UMOV UR6, URZ ;  /* 0x0000003f00067c82 */ /* 0x000fc60008000000 */
[----:B------:R-:W-:-:S13]  /*0a60*/  PLOP3.LUT P0, PT, PT, PT, UP0, 0x80, 0x0 ;  /* 0x000000000000781c */ /* 0x000fda0003f0f008 */
[----:B------:R-:W-:Y:S05]  /*0a70*/  @!P0 BRA `(.L_x_8) ;  /* 0x00000000003c8947 */ /* 0x000fea0003800000 */
[----:B------:R-:W-:Y:S01]  /*0a80*/  UISETP.NE.AND UP0, UPT, UR37, 0x2, UPT ;  /* 0x000000022500788c */ /* 0x000fe2000bf05270 */
[----:B------:R-:W-:-:S05]  /*0a90*/  UMOV UR6, 0x1 ;  /* 0x0000000100067882 */ /* 0x000fca0000000000 */
[----:B------:R-:W-:-:S13]  /*0aa0*/  PLOP3.LUT P1, PT, PT, PT, UP0, 0x80, 0x0 ;  /* 0x000000000000781c */ /* 0x000fda0003f2f008 */
[----:B------:R-:W-:Y:S05]  /*0ab0*/  @!P1 BRA `(.L_x_8) ;  /* 0x00000000002c9947 */ /* 0x000fea0003800000 */
[----:B------:R-:W-:-:S06]  /*0ac0*/  UISETP.NE.AND UP0, UPT, UR37, 0x3, UPT ;  /* 0x000000032500788c */ /* 0x000fcc000bf05270 */
[----:B------:R-:W-:-:S13]  /*0ad0*/  PLOP3.LUT P1, PT, PT, PT, UP0, 0x80, 0x0 ;  /* 0x000000000000781c */ /* 0x000fda0003f2f008 */
[----:B------:R-:W-:Y:S05]  /*0ae0*/  @!P1 BRA `(.L_x_9) ;  /* 0x0000000000189947 */ /* 0x000fea0003800000 */
[----:B------:R-:W-:-:S11]  /*0af0*/  UISETP.NE.AND UP0, UPT, UR37, 0x4, UPT ;  /* 0x000000042500788c */ /* 0x000fd6000bf05270 */
[----:B------:R-:W-:Y:S01]  /*0b00*/  @!UP0 UMOV UR5, 0x1 ;  /* 0x0000000100058882 */ /* 0x000fe20000000000 */
[----:B------:R-:W-:Y:S01]  /*0b10*/  @!UP0 UMOV UR6, 0x1 ;  /* 0x0000000100068882 */ /* 0x000fe20000000000 */
[----:B------:R-:W-:Y:S01]  /*0b20*/  @UP0 UMOV UR5, URZ ;  /* 0x0000003f00050c82 */ /* 0x000fe20008000000 */
[----:B------:R-:W-:Y:S01]  /*0b30*/  @UP0 UMOV UR6, URZ ;  /* 0x0000003f00060c82 */ /* 0x000fe20008000000 */
[----:B------:R-:W-:Y:S05]  /*0b40*/  BRA `(.L_x_8) ;  /* 0x0000000000087947 */ /* 0x000fea0003800000 */
.L_x_9:
[----:B------:R-:W-:Y:S01]  /*0b50*/  UMOV UR5, 0x1 ;  /* 0x0000000100057882 */ /* 0x000fe20000000000 */
[----:B------:R-:W-:-:S05]  /*0b60*/  UMOV UR6, URZ ;  /* 0x0000003f00067c82 */ /* 0x000fca0008000000 */
.L_x_8:
[----:B------:R-:W-:Y:S05]  /*0b70*/  @!P0 BRA `(.L_x_10) ;  /* 0x00000000003c8947 */ /* 0x000fea0003800000 */
[----:B------:R-:W-:-:S06]  /*0b80*/  UISETP.NE.AND UP0, UPT, UR37, 0x2, UPT ;  /* 0x000000022500788c */ /* 0x000fcc000bf05270 */
[----:B------:R-:W-:-:S13]  /*0b90*/  PLOP3.LUT P0, PT, PT, PT, UP0, 0x80, 0x0 ;  /* 0x000000000000781c */ /* 0x000fda0003f0f008 */
[----:B------:R-:W-:Y:S05]  /*0ba0*/  @!P0 BRA `(.L_x_11) ;  /* 0x0000000000288947 */ /* 0x000fea0003800000 */
[----:B------:R-:W-:-:S06]  /*0bb0*/  UISETP.NE.AND UP0, UPT, UR37, 0x3, UPT ;  /* 0x000000032500788c */ /* 0x000fcc000bf05270 */
[----:B------:R-:W-:-:S13]  /*0bc0*/  PLOP3.LUT P0, PT, PT, PT, UP0, 0x80, 0x0 ;  /* 0x000000000000781c */ /* 0x000fda0003f0f008 */
[----:B------:R-:W-:Y:S05]  /*0bd0*/  @!P0 BRA `(.L_x_12) ;  /* 0x0000000000148947 */ /* 0x000fea0003800000 */
[----:B------:R-:W-:-:S06]  /*0be0*/  UISETP.NE.AND UP0, UPT, UR37, 0x4, UPT ;  /* 0x000000042500788c */ /* 0x000fcc000bf05270 */
[----:B------:R-:W-:-:S13]  /*0bf0*/  PLOP3.LUT P0, PT, PT, PT, UP0, 0x80, 0x0 ;  /* 0x000000000000781c */ /* 0x000fda0003f0f008 */
[----:B------:R-:W-:Y:S05]  /*0c00*/  @P0 BRA `(.L_x_13) ;  /* 0x00000000001c0947 */ /* 0x000fea0003800000 */
[----:B-1----:R-:W-:Y:S01]  /*0c10*/  ULEA UR42, UR42, 0x3, 0x1 ;  /* 0x000000032a2a7891 */ /* 0x002fe2000f8e083f */
[----:B------:R-:W-:Y:S11]  /*0c20*/  BRA `(.L_x_13) ;  /* 0x0000000000147947 */ /* 0x000ff60003800000 */
.L_x_12:
[----:B-1----:R-:W-:Y:S01]  /*0c30*/  ULEA UR42, UR42, 0x2, 0x1 ;  /* 0x000000022a2a7891 */ /* 0x002fe2000f8e083f */
[----:B------:R-:W-:Y:S11]  /*0c40*/  BRA `(.L_x_13) ;  /* 0x00000000000c7947 */ /* 0x000ff60003800000 */
.L_x_11:
[----:B-1----:R-:W-:Y:S01]  /*0c50*/  ULEA UR42, UR42, 0x1, 0x1 ;  /* 0x000000012a2a7891 */ /* 0x002fe2000f8e083f */
[----:B------:R-:W-:Y:S11]  /*0c60*/  BRA `(.L_x_13) ;  /* 0x0000000000047947 */ /* 0x000ff60003800000 */
.L_x_10:
[----:B-1----:R-:W-:-:S12]  /*0c70*/  USHF.L.U32 UR42, UR42, 0x1, URZ ;  /* 0x000000012a2a7899 */ /* 0x002fd8000800063f */
.L_x_13:
[----:B------:R-:W-:-:S04]  /*0c80*/  ULOP3.LUT UR7, UR4, 0x1, URZ, 0xfc, !UPT ;  /* 0x0000000104077892 */ /* 0x000fc8000f8efc3f */
[----:B------:R-:W-:-:S06]  /*0c90*/  UISETP.NE.AND UP0, UPT, UR7, 0x3, UPT ;  /* 0x000000030700788c */ /* 0x000fcc000bf05270 */
[----:B------:R-:W-:-:S13]  /*0ca0*/  PLOP3.LUT P0, PT, PT, PT, UP0, 0x80, 0x0 ;  /* 0x000000000000781c */ /* 0x000fda0003f0f008 */
[----:B------:R-:W-:Y:S05]  /*0cb0*/  @!P0 BRA `(.L_x_14) ;  /* 0x0000000000048947 */ /* 0x000fea0003800000 */
[----:B-1----:R-:W-:Y:S01]  /*0cc0*/  BPT.TRAP 0x1 ;  /* 0x000000040000795c */ /* 0x002fe20000300000 */
.L_x_14:
[----:B------:R-:W2:Y:S01]  /*0cd0*/  S2UR UR7, SR_CgaCtaId ;  /* 0x00000000000779c3 */ /* 0x000ea20000008800 */
[----:B------:R-:W-:Y:S01]  /*0ce0*/  UMOV UR36, 0x400 ;  /* 0x0000040000247882 */ /* 0x000fe20000000000 */
[----:B------:R-:W-:-:S04]  /*0cf0*/  MOV R0, UR5 ;  /* 0x0000000500007c02 */ /* 0x000fc80008000f00 */
[----:B------:R-:W-:Y:S01]  /*0d00*/  SHF.L.U32 R0, R0, 0x1f, RZ ;  /* 0x0000001f00007819 */ /* 0x000fe200000006ff */
[----:B--2---:R-:W-:-:S04]  /*0d10*/  ULEA UR36, UR7, UR36, 0x18 ;  /* 0x0000002407247291 */ /* 0x004fc8000f8ec03f */
[----:B------:R-:W-:-:S09]  /*0d20*/  ULEA UR7, UR6, UR36, 0x3 ;  /* 0x0000002406077291 */ /* 0x000fd2000f8e183f */
[----:B------:R-:W2:Y:S02]  /*0d30*/  SYNCS.PHASECHK.TRANS64.TRYWAIT P1, [UR7+0x24050], R0 ;  /* 0x02405000ff0075a7 */ /* 0x000ea40008020147 */
[----:B--2---:R-:W-:Y:S05]  /*0d40*/  @!P1 BRA `(.L_x_15) ;  /* 0x0000008000ac9947 */ /* 0x004fea0003800000 */
.L_x_91:
[----:B------:R-:W-:Y:S05]  /*0d50*/  @!P0 BRA `(.L_x_16) ;  /* 0x0000000000048947 */ /* 0x000fea0003800000 */
[----:B-1----:R-:W-:Y:S01]  /*0d60*/  BPT.TRAP 0x1 ;  /* 0x000000040000795c */ /* 0x002fe20000300000 */
.L_x_16:
[----:B--2---:R-:W-:Y:S01]  /*0d70*/  SHF.L.U32 R0, RZ, 0x1f, RZ ;  /* 0x0000001fff007819 */ /* 0x004fe200000006ff */
[----:B------:R-:W-:Y:S01]  /*0d80*/  UIADD3 UR32, UR36, 0x24090, URZ ;  /* 0x0002409024207890 */ /* 0x000fe2000fffe03f */
[----:B------:R-:W-:Y:S02]  /*0d90*/  ISETP.NE.AND P2, PT, RZ, UR10, PT ;  /* 0x0000000aff007c0c */ /* 0x000fe4000bf45270 */
[----:B------:R-:W2:Y:S02]  /*0da0*/  SYNCS.PHASECHK.TRANS64.TRYWAIT P1, [UR36+0x24000], R0 ;  /* 0x02400000ff0075a7 */ /* 0x000ea40008020164 */
[----:B--2---:R-:W-:Y:S09]  /*0db0*/  @!P1 BRA `(.L_x_17) ;  /* 0x0000008000a89947 */ /* 0x004ff20003800000 */
.L_x_92:
[----:B------:R-:W-:Y:S01]  /*0dc0*/  ULEA UR10, UR10, UR32, 0x3 ;  /* 0x000000200a0a7291 */ /* 0x000fe2000f8e183f */
[----:B------:R-:W-:Y:S01]  /*0dd0*/  SEL R2, RZ, 0x1, P2 ;  /* 0x00000001ff027807 */ /* 0x000fe20001000000 */
[----:B------:R-:W-:-:S03]  /*0de0*/  UIADD3 UR5, UR37, -0x1, URZ ;  /* 0xffffffff25057890 */ /* 0x000fc6000fffe03f */
[----:B------:R-:W-:Y:S01]  /*0df0*/  SHF.L.U32 R2, R2, 0x1f, RZ ;  /* 0x0000001f02027819 */ /* 0x000fe200000006ff */
[----:B------:R-:W-:-:S03]  /*0e00*/  USHF.L.U32 UR5, UR5, 0x3, URZ ;  /* 0x0000000305057899 */ /* 0x000fc6000800063f */
[----:B------:R-:W3:Y:S02]  /*0e10*/  SYNCS.PHASECHK.TRANS64.TRYWAIT P1, [UR10], R2 ;  /* 0x00000002ff0075a7 */ /* 0x000ee4000802014a */
[----:B---3--:R-:W-:Y:S07]  /*0e20*/  @!P1 BRA `(.L_x_18) ;  /* 0x0000008000a49947 */ /* 0x008fee0003800000 */
.L_x_93:
[----:B------:R-:W-:Y:S01]  /*0e30*/  USHF.R.U32.HI UR7, URZ, 0x4, UR36 ;  /* 0x000000043f077899 */ /* 0x000fe20008011624 */
[----:B------:R-:W-:Y:S01]  /*0e40*/  WARPGROUP.ARRIVE ;  /* 0x00000000000079c5 */ /* 0x000fe20000000000 */
[----:B------:R-:W-:Y:S02]  /*0e50*/  UIADD3 UR8, UR36, 0x6000, URZ ;  /* 0x0000600024087890 */ /* 0x000fe4000fffe03f */
[----:B------:R-:W-:Y:S02]  /*0e60*/  ULOP3.LUT UR7, UR7, 0x3fff, URZ, 0xc0, !UPT ;  /* 0x00003fff07077892 */ /* 0x000fe4000f8ec03f */
[----:B------:R-:W-:Y:S02]  /*0e70*/  USHF.R.U32.HI UR8, URZ, 0x4, UR8 ;  /* 0x000000043f087899 */ /* 0x000fe40008011608 */
[----:B------:R-:W-:Y:S02]  /*0e80*/  ULOP3.LUT UR28, UR7, 0x10000, URZ, 0xfc, !UPT ;  /* 0x00010000071c7892 */ /* 0x000fe4000f8efc3f */
[----:B------:R-:W-:-:S02]  /*0e90*/  ULOP3.LUT UR7, UR8, 0x3fff, URZ, 0xc0, !UPT ;  /* 0x00003fff08077892 */ /* 0x000fc4000f8ec03f */
[----:B------:R-:W-:Y:S02]  /*0ea0*/  UIMAD UR28, UR6, 0x300, UR28 ;  /* 0x00000300061c78a4 */ /* 0x000fe4000f8e021c */
[----:B------:R-:W-:Y:S01]  /*0eb0*/  ULOP3.LUT UR6, UR7, 0x10000, URZ, 0xfc, !UPT ;  /* 0x0001000007067892 */ /* 0x000fe2000f8efc3f */
[----:B------:R-:W-:Y:S01]  /*0ec0*/  UMOV UR9, 0x80000020 ;  /* 0x8000002000097882 */ /* 0x000fe20000000000 */
[----:B------:R-:W-:Y:S01]  /*0ed0*/  UMOV UR11, 0x80000020 ;  /* 0x80000020000b7882 */ /* 0x000fe20000000000 */
[----:B------:R-:W-:Y:S02]  /*0ee0*/  UIADD3 UR12, UR28, 0x2, URZ ;  /* 0x000000021c0c7890 */ /* 0x000fe4000fffe03f */
[----:B------:R-:W-:Y:S02]  /*0ef0*/  UMOV UR8, UR28 ;  /* 0x0000001c00087c82 */ /* 0x000fe40008000000 */
[----:B------:R-:W-:Y:S01]  /*0f00*/  UMOV UR10, UR6 ;  /* 0x00000006000a7c82 */ /* 0x000fe20008000000 */
[----:B------:R-:W-:Y:S01]  /*0f10*/  UIADD3 UR14, UR6, 0x2, URZ ;  /* 0x00000002060e7890 */ /* 0x000fe2000fffe03f */
[----:B------:R-:W-:Y:S01]  /*0f20*/  HGMMA.64x128x16.F32.BF16 R24, gdesc[UR8], RZ, !UPT, gsb0 ;  /* 0x01e00000081879f0 */ /* 0x000fe2000c0018ff */
[----:B------:R-:W-:Y:S01]  /*0f30*/  UMOV UR13, 0x80000020 ;  /* 0x80000020000d7882 */ /* 0x000fe20000000000 */
[----:B------:R-:W-:Y:S01]  /*0f40*/  UMOV UR15, 0x80000020 ;  /* 0x80000020000f7882 */ /* 0x000fe20000000000 */
[----:B------:R-:W-:-:S02]  /*0f50*/  UIADD3 UR16, UR28, 0x100, URZ ;  /* 0x000001001c107890 */ /* 0x000fc4000fffe03f */
[----:B------:R-:W-:Y:S01]  /*0f60*/  UIADD3 UR18, UR6, 0x200, URZ ;  /* 0x0000020006127890 */ /* 0x000fe2000fffe03f */
[----:B------:R-:W-:Y:S01]  /*0f70*/  UMOV UR17, 0x80000020 ;  /* 0x8000002000117882 */ /* 0x000fe20000000000 */
[----:B------:R-:W-:Y:S01]  /*0f80*/  UMOV UR19, 0x80000020 ;  /* 0x8000002000137882 */ /* 0x000fe20000000000 */
[----:B------:R-:W-:Y:S02]  /*0f90*/  UIADD3 UR20, UR28, 0x102, URZ ;  /* 0x000001021c147890 */ /* 0x000fe4000fffe03f */
[----:B------:R-:W-:Y:S01]  /*0fa0*/  UIADD3 UR22, UR6, 0x202, URZ ;  /* 0x0000020206167890 */ /* 0x000fe2000fffe03f */
[----:B------:R-:W-:Y:S01]  /*0fb0*/  UMOV UR21, 0x80000020 ;  /* 0x8000002000157882 */ /* 0x000fe20000000000 */
[----:B------:R-:W-:Y:S01]  /*0fc0*/  UMOV UR23, 0x80000020 ;  /* 0x8000002000177882 */ /* 0x000fe20000000000 */
[----:B------:R-:W-:Y:S02]  /*0fd0*/  UIADD3 UR24, UR28, 0x200, URZ ;  /* 0x000002001c187890 */ /* 0x000fe4000fffe03f */
[----:B------:R-:W-:Y:S01]  /*0fe0*/  UIADD3 UR26, UR6, 0x400, URZ ;  /* 0x00000400061a7890 */ /* 0x000fe2000fffe03f */
[----:B------:R-:W-:Y:S01]  /*0ff0*/  UMOV UR25, 0x80000020 ;  /* 0x8000002000197882 */ /* 0x000fe20000000000 */
[----:B------:R-:W-:Y:S01]  /*1000*/  UMOV UR27, 0x80000020 ;  /* 0x80000020001b7882 */ /* 0x000fe20000000000 */
[----:B------:R-:W-:-:S02]  /*1010*/  UIADD3 UR28, UR28, 0x202, URZ ;  /* 0x000002021c1c7890 */ /* 0x000fc4000fffe03f */
[----:B------:R-:W-:Y:S01]  /*1020*/  UIADD3 UR30, UR6, 0x402, URZ ;  /* 0x00000402061e7890 */ /* 0x000fe2000fffe03f */
[----:B------:R-:W-:Y:S01]  /*1030*/  UMOV UR29, 0x80000020 ;  /* 0x80000020001d7882 */ /* 0x000fe20000000000 */
[----:B------:R-:W-:Y:S01]  /*1040*/  UMOV UR31, 0x80000020 ;  /* 0x80000020001f7882 */ /* 0x000fe20000000000 */
[----:B------:R-:W-:Y:S01]  /*1050*/  ULDC UR10, c[0x0][0x604] ;  /* 0x00018100000a7ab9 */ /* 0x000fe20000000800 */
[----:B------:R-:W-:Y:S01]  /*1060*/  ULDC UR11, c[0x0][0x604] ;  /* 0x00018100000b7ab9 */ /* 0x000fe20000000800 */
[----:B------:R-:W-:Y:S01]  /*1070*/  ULOP3.LUT UR5, UR5, 0x8, URZ, 0xc, !UPT ;  /* 0x0000000805057892 */ /* 0x000fe2000f8e0c3f */
[----:B------:R-:W-:Y:S02]  /*1080*/  WARPGROUP.DEPBAR.LE gsb0, 0x0 ;  /* 0x00008000000079c5 */ /* 0x000fe40000010000 */
[----:B------:R-:W-:-:S06]  /*1090*/  WARPGROUP.ARRIVE ;  /* 0x00000000000079c5 */ /* 0x000fcc0000000000 */
[----:B------:R-:W-:Y:S03]  /*10a0*/  HGMMA.64x128x16.F32.BF16 R24, gdesc[UR12], R24, gsb0 ;  /* 0x01e000000c1879f0 */ /* 0x000fe60008001818 */
[----:B------:R-:W-:Y:S02]  /*10b0*/  WARPGROUP.DEPBAR.LE gsb0, 0x0 ;  /* 0x00008000000079c5 */ /* 0x000fe40000010000 */
[----:B------:R-:W-:-:S07]  /*10c0*/  WARPGROUP.ARRIVE ;  /* 0x00000000000079c5 */ /* 0x000fce0000000000 */
        /* <DEDUP_REMOVED lines=11> */
[----:B--2---:R-:W-:-:S04]  /*1180*/  FMNMX R3, R24, R25, !PT ;  /* 0x0000001918037209 */ /* 0x004fc80007800000 */
[----:B------:R-:W-:-:S04]  /*1190*/  FMNMX R2, R28, R3, !PT ;  /* 0x000000031c027209 */ /* 0x000fc80007800000 */
        /* <DEDUP_REMOVED lines=9> */
[----:B------:R-:W-:Y:S02]  /*1230*/  FMNMX R2, R48, R3, !PT ;  /* 0x0000000330027209 */ /* 0x000fe40007800000 */
[----:B------:R-:W-:Y:S02]  /*1240*/  FMNMX R3, R26, R27, !PT ;  /* 0x0000001b1a037209 */ /* 0x000fe40007800000 */
[----:B------:R-:W-:Y:S02]  /*1250*/  FMNMX R5, R49, R2, !PT ;  /* 0x0000000231057209 */ /* 0x000fe40007800000 */
[----:B------:R-:W-:Y:S02]  /*1260*/  FMNMX R2, R30, R3, !PT ;  /* 0x000000031e027209 */ /* 0x000fe40007800000 */
[----:B------:R-:W-:Y:S02]  /*1270*/  FMNMX R4, R52, R5, !PT ;  /* 0x0000000534047209 */ /* 0x000fe40007800000 */
[----:B------:R-:W-:-:S02]  /*1280*/  FMNMX R3, R31, R2, !PT ;  /* 0x000000021f037209 */ /* 0x000fc40007800000 */
        /* <DEDUP_REMOVED lines=33> */
[----:B------:R-:W-:-:S03]  /*14a0*/  FMNMX R2, R66, R3, !PT ;  /* 0x0000000342027209 */ /* 0x000fc60007800000 */
[----:B------:R-:W2:Y:S01]  /*14b0*/  SHFL.BFLY PT, R5, R4, 0x1, 0x1f ;  /* 0x0c201f0004057f89 */ /* 0x000ea200000e0000 */
[----:B------:R-:W-:-:S04]  /*14c0*/  FMNMX R3, R67, R2, !PT ;  /* 0x0000000243037209 */ /* 0x000fc80007800000 */
[----:B------:R-:W-:-:S04]  /*14d0*/  FMNMX R2, R70, R3, !PT ;  /* 0x0000000346027209 */ /* 0x000fc80007800000 */
[----:B------:R-:W-:-:S04]  /*14e0*/  FMNMX R3, R71, R2, !PT ;  /* 0x0000000247037209 */ /* 0x000fc80007800000 */
[----:B------:R-:W-:-:S04]  /*14f0*/  FMNMX R2, R74, R3, !PT ;  /* 0x000000034a027209 */ /* 0x000fc80007800000 */
[----:B------:R-:W-:-:S04]  /*1500*/  FMNMX R3, R75, R2, !PT ;  /* 0x000000024b037209 */ /* 0x000fc80007800000 */
[----:B------:R-:W-:Y:S02]  /*1510*/  FMNMX R2, R78, R3, !PT ;  /* 0x000000034e027209 */ /* 0x000fe40007800000 */
[----:B--2---:R-:W-:Y:S02]  /*1520*/  FMNMX R5, R4, R5, !PT ;  /* 0x0000000504057209 */ /* 0x004fe40007800000 */
[----:B------:R-:W-:-:S03]  /*1530*/  FMNMX R3, R79, R2, !PT ;  /* 0x000000024f037209 */ /* 0x000fc60007800000 */
[----:B------:R-:W2:Y:S01]  /*1540*/  SHFL.BFLY PT, R6, R5, 0x2, 0x1f ;  /* 0x0c401f0005067f89 */ /* 0x000ea200000e0000 */
[----:B------:R-:W-:-:S04]  /*1550*/  FMNMX R2, R82, R3, !PT ;  /* 0x0000000352027209 */ /* 0x000fc80007800000 */
[----:B------:R-:W-:-:S04]  /*1560*/  FMNMX R3, R83, R2, !PT ;  /* 0x0000000253037209 */ /* 0x000fc80007800000 */
[----:B------:R-:W-:-:S04]  /*1570*/  FMNMX R2, R86, R3, !PT ;  /* 0x0000000356027209 */ /* 0x000fc80007800000 */
[----:B------:R-:W-:-:S05]  /*1580*/  FMNMX R2, R87, R2, !PT ;  /* 0x0000000257027209 */ /* 0x000fca0007800000 */
[----:B------:R-:W3:Y:S01]  /*1590*/  SHFL.BFLY PT, R7, R2, 0x1, 0x1f ;  /* 0x0c201f0002077f89 */ /* 0x000ee200000e0000 */
[----:B--2---:R-:W-:-:S04]  /*15a0*/  FMNMX R3, R5, R6, !PT ;  /* 0x0000000605037209 */ /* 0x004fc80007800000 */
[----:B------:R-:W-:-:S04]  /*15b0*/  FSETP.NEU.AND P1, PT, R3, -INF , PT ;  /* 0xff8000000300780b */ /* 0x000fc80003f2d000 */
[----:B------:R-:W-:-:S05]  /*15c0*/  FSEL R4, R3, RZ, P1 ;  /* 0x000000ff03047208 */ /* 0x000fca0000800000 */
[----:B------:R-:W-:Y:S01]  /*15d0*/  FMUL R12, R4, UR10 ;  /* 0x0000000a040c7c20 */ /* 0x000fe20008400000 */
[----:B------:R-:W-:-:S03]  /*15e0*/  ULDC UR10, c[0x0][0x604] ;  /* 0x00018100000a7ab9 */ /* 0x000fc60000000800 */
[--C-:B------:R-:W-:Y:S01]  /*15f0*/  FFMA R24, R24, UR10, -R12.reuse ;  /* 0x0000000a18187c23 */ /* 0x100fe2000800080c */
[----:B---3--:R-:W-:Y:S01]  /*1600*/  FMNMX R4, R2, R7, !PT ;  /* 0x0000000702047209 */ /* 0x008fe20007800000 */
[----:B------:R-:W-:Y:S02]  /*1610*/  ULDC UR10, c[0x0][0x604] ;  /* 0x00018100000a7ab9 */ /* 0x000fe40000000800 */
[--C-:B------:R-:W-:Y:S01]  /*1620*/  FFMA R7, R25, UR10, -R12.reuse ;  /* 0x0000000a19077c23 */ /* 0x100fe2000800080c */
[----:B------:R-:W-:Y:S01]  /*1630*/  ULDC UR10, c[0x0][0x604] ;  /* 0x00018100000a7ab9 */ /* 0x000fe20000000800 */
[----:B------:R-:W2:Y:S01]  /*1640*/  SHFL.BFLY PT, R5, R4, 0x2, 0x1f ;  /* 0x0c401f0004057f89 */ /* 0x000ea200000e0000 */
[--C-:B------:R-:W-:Y:S01]  /*1650*/  FFMA R6, R28, UR10, -R12.reuse ;  /* 0x0000000a1c067c23 */ /* 0x100fe2000800080c */
[----:B------:R-:W-:Y:S01]  /*1660*/  ULDC UR10, c[0x0][0x604] ;  /* 0x00018100000a7ab9 */ /* 0x000fe20000000800 */
[----:B------:R-:W-:Y:S01]  /*1670*/  FSETP.GEU.AND P1, PT, R24, -126, PT ;  /* 0xc2fc00001800780b */ /* 0x000fe20003f2e000 */
[--C-:B------:R-:W-:Y:S01]  /*1680*/  FFMA R9, R29, UR10, -R12.reuse ;  /* 0x0000000a1d097c23 */ /* 0x100fe2000800080c */
[----:B------:R-:W-:Y:S01]  /*1690*/  ULDC UR10, c[0x0][0x604] ;  /* 0x00018100000a7ab9 */ /* 0x000fe20000000800 */
[----:B------:R-:W-:Y:S01]  /*16a0*/  FSETP.GEU.AND P4, PT, R7, -126, PT ;  /* 0xc2fc00000700780b */ /* 0x000fe20003f8e000 */
[--C-:B------:R-:W-:Y:S01]  /*16b0*/  FFMA R28, R32, UR10, -R12.reuse ;  /* 0x0000000a201c7c23 */ /* 0x100fe2000800080c */
[----:B------:R-:W-:Y:S01]  /*16c0*/  ULDC UR10, c[0x0][0x604] ;  /* 0x00018100000a7ab9 */ /* 0x000fe20000000800 */
[----:B------:R-:W-:Y:S01]  /*16d0*/  FSETP.GEU.AND P2, PT, R9, -126, PT ;  /* 0xc2fc00000900780b */ /* 0x000fe20003f4e000 */
[--C-:B------:R-:W-:Y:S01]  /*16e0*/  FFMA R11, R33, UR10, -R12.reuse ;  /* 0x0000000a210b7c23 */ /* 0x100fe2000800080c */
[----:B------:R-:W-:Y:S01]  /*16f0*/  FSETP.GEU.AND P3, PT, R6, -126, PT ;  /* 0xc2fc00000600780b */ /* 0x000fe20003f6e000 */
[----:B------:R-:W-:Y:S01]  /*1700*/  ULDC UR10, c[0x0][0x604] ;  /* 0x00018100000a7ab9 */ /* 0x000fe20000000800 */
[----:B------:R-:W-:Y:S01]  /*1710*/  FSETP.GEU.AND P6, PT, R28, -126, PT ;  /* 0xc2fc00001c00780b */ /* 0x000fe20003fce000 */
[--C-:B------:R-:W-:Y:S01]  /*1720*/  FFMA R8, R36, UR10, -R12.reuse ;  /* 0x0000000a24087c23 */ /* 0x100fe2000800080c */
[----:B------:R-:W-:Y:S01]  /*1730*/  ULDC UR10, c[0x0][0x604] ;  /* 0x00018100000a7ab9 */ /* 0x000fe20000000800 */
[----:B------:R-:W-:Y:S01]  /*1740*/  @!P1 FMUL R24, R24, 0.5 ;  /* 0x3f00000018189820 */ /* 0x000fe20000400000 */
[--C-:B------:R-:W-:Y:S01]  /*1750*/  FFMA R13, R37, UR10, -R12.reuse ;  /* 0x0000000a250d7c23 */ /* 0x100fe2000800080c */
[----:B------:R-:W-:Y:S01]  /*1760*/  ULDC UR10, c[0x0][0x604] ;  /* 0x00018100000a7ab9 */ /* 0x000fe20000000800 */
[----:B------:R-:W-:Y:S01]  /*1770*/  @!P4 FMUL R7, R7, 0.5 ;  /* 0x3f0000000707c820 */ /* 0x000fe20000400000 */
[--C-:B------:R-:W-:Y:S01]  /*1780*/  FFMA R32, R40, UR10, -R12.reuse ;  /* 0x0000000a28207c23 */ /* 0x100fe2000800080c */
[----:B------:R-:W-:Y:S01]  /*1790*/  ULDC UR10, c[0x0][0x604] ;  /* 0x00018100000a7ab9 */ /* 0x000fe20000000800 */
[----:B------:R-:W-:Y:S01]  /*17a0*/  @!P2 FMUL R9, R9, 0.5 ;  /* 0x3f0000000909a820 */ /* 0x000fe20000400000 */
[----:B------:R-:W3:Y:S01]  /*17b0*/  MUFU.EX2 R24, R24 ;  /* 0x0000001800187308 */ /* 0x000ee20000000800 */
[----:B--2---:R-:W-:Y:S01]  /*17c0*/  FMNMX R4, R4, R5, !PT ;  /* 0x0000000504047209 */ /* 0x004fe20007800000 */
[----:B------:R-:W-:Y:S01]  /*17d0*/  @!P3 FMUL R6, R6, 0.5 ;  /* 0x3f0000000606b820 */ /* 0x000fe20000400000 */
[----:B------:R-:W-:Y:S01]  /*17e0*/  @!P6 FMUL R28, R28, 0.5 ;  /* 0x3f0000001c1ce820 */ /* 0x000fe20000400000 */
[----:B------:R-:W-:Y:S01]  /*17f0*/  FFMA R15, R41, UR10, -R12 ;  /* 0x0000000a290f7c23 */ /* 0x000fe2000800080c */
[----:B------:R-:W-:Y:S01]  /*1800*/  FSETP.NEU.AND P5, PT, R4, -INF , PT ;  /* 0xff8000000400780b */ /* 0x000fe20003fad000 */
[----:B------:R-:W-:-:S02]  /*1810*/  ULDC UR10, c[0x0][0x604] ;  /* 0x00018100000a7ab9 */ /* 0x000fc40000000800 */
[----:B------:R-:W2:Y:S01]  /*1820*/  MUFU.EX2 R9, R9 ;  /* 0x0000000900097308 */ /* 0x000ea20000000800 */
[----:B------:R-:W-:Y:S01]  /*1830*/  FSEL R2, R4, RZ, P5 ;  /* 0x000000ff04027208 */ /* 0x000fe20002800000 */
[--C-:B------:R-:W-:Y:S01]  /*1840*/  FFMA R10, R44, UR10, -R12.reuse ;  /* 0x0000000a2c0a7c23 */ /* 0x100fe2000800080c */
[----:B------:R-:W-:Y:S01]  /*1850*/  FSETP.GEU.AND P5, PT, R11, -126, PT ;  /* 0xc2fc00000b00780b */ /* 0x000fe20003fae000 */
[----:B------:R-:W-:Y:S02]  /*1860*/  ULDC UR10, c[0x0][0x604] ;  /* 0x00018100000a7ab9 */ /* 0x000fe40000000800 */
[--C-:B------:R-:W-:Y:S01]  /*1870*/  FFMA R17, R45, UR10, -R12.reuse ;  /* 0x0000000a2d117c23 */ /* 0x100fe2000800080c */
[----:B------:R-:W-:Y:S01]  /*1880*/  ULDC UR10, c[0x0][0x604] ;  /* 0x00018100000a7ab9 */ /* 0x000fe20000000800 */
[----:B------:R-:W4:Y:S01]  /*1890*/  MUFU.EX2 R7, R7 ;  /* 0x0000000700077308 */ /* 0x000f220000000800 */
[----:B---3--:R-:W-:Y:S01]  /*18a0*/  @!P1 FMUL R24, R24, R24 ;  /* 0x0000001818189220 */ /* 0x008fe20000400000 */
[----:B------:R-:W-:Y:S01]  /*18b0*/  FSETP.GEU.AND P1, PT, R8, -126, PT ;  /* 0xc2fc00000800780b */ /* 0x000fe20003f2e000 */
[----:B------:R-:W-:Y:S01]  /*18c0*/  FFMA R36, R48, UR10, -R12 ;  /* 0x0000000a30247c23 */ /* 0x000fe2000800080c */
[----:B------:R-:W-:-:S02]  /*18d0*/  ULDC UR10, c[0x0][0x604] ;  /* 0x00018100000a7ab9 */ /* 0x000fc40000000800 */
[--C-:B------:R-:W-:Y:S01]  /*18e0*/  FFMA R49, R49, UR10, -R12.reuse ;  /* 0x0000000a31317c23 */ /* 0x100fe2000800080c */
[----:B------:R-:W-:Y:S01]  /*18f0*/  ULDC UR10, c[0x0][0x604] ;  /* 0x00018100000a7ab9 */ /* 0x000fe20000000800 */
[----:B------:R-:W-:Y:S01]  /*1900*/  @!P5 FMUL R11, R11, 0.5 ;  /* 0x3f0000000b0bd820 */ /* 0x000fe20000400000 */
[----:B------:R-:W3:Y:S01]  /*1910*/  MUFU.EX2 R6, R6 ;  /* 0x0000000600067308 */ /* 0x000ee20000000800 */
[----:B--2---:R-:W-:Y:S01]  /*1920*/  @!P2 FMUL R9, R9, R9 ;  /* 0x000000090909a220 */ /* 0x004fe20000400000 */
[----:B------:R-:W-:Y:S01]  /*1930*/  FSETP.GEU.AND P2, PT, R15, -126, PT ;  /* 0xc2fc00000f00780b */ /* 0x000fe20003f4e000 */
[--C-:B------:R-:W-:Y:S01]  /*1940*/  FFMA R52, R52, UR10, -R12.reuse ;  /* 0x0000000a34347c23 */ /* 0x100fe2000800080c */
[----:B------:R-:W-:Y:S02]  /*1950*/  ULDC UR10, c[0x0][0x604] ;  /* 0x00018100000a7ab9 */ /* 0x000fe40000000800 */
[----:B------:R-:W-:Y:S01]  /*1960*/  @!P1 FMUL R8, R8, 0.5 ;  /* 0x3f00000008089820 */ /* 0x000fe20000400000 */
[----:B------:R-:W-:Y:S01]  /*1970*/  FFMA R53, R53, UR10, -R12 ;  /* 0x0000000a35357c23 */ /* 0x000fe2000800080c */
[----:B------:R-:W2:Y:S01]  /*1980*/  MUFU.EX2 R28, R28 ;  /* 0x0000001c001c7308 */ /* 0x000ea20000000800 */
[----:B----4-:R-:W-:Y:S01]  /*1990*/  @!P4 FMUL R7, R7, R7 ;  /* 0x000000070707c220 */ /* 0x010fe20000400000 */
[----:B------:R-:W-:Y:S01]  /*19a0*/  FSETP.GEU.AND P4, PT, R13, -126, PT ;  /* 0xc2fc00000d00780b */ /* 0x000fe20003f8e000 */
[----:B------:R-:W-:-:S02]  /*19b0*/  ULDC UR10, c[0x0][0x604] ;  /* 0x00018100000a7ab9 */ /* 0x000fc40000000800 */
[--C-:B------:R-:W-:Y:S01]  /*19c0*/  FFMA R56, R56, UR10, -R12.reuse ;  /* 0x0000000a38387c23 */ /* 0x100fe2000800080c */
[----:B------:R-:W-:Y:S01]  /*19d0*/  ULDC UR10, c[0x0][0x604] ;  /* 0x00018100000a7ab9 */ /* 0x000fe20000000800 */
[----:B------:R-:W-:Y:S01]  /*19e0*/  @!P2 FMUL R15, R15, 0.5 ;  /* 0x3f0000000f0fa820 */ /* 0x000fe20000400000 */
[----:B------:R-:W4:Y:S01]  /*19f0*/  MUFU.EX2 R11, R11 ;  /* 0x0000000b000b7308 */ /* 0x000f220000000800 */
[----:B---3--:R-:W-:Y:S01]  /*1a00*/  @!P3 FMUL R6, R6, R6 ;  /* 0x000000060606b220 */ /* 0x008fe20000400000 */
[----:B------:R-:W-:Y:S01]  /*1a10*/  FSETP.GEU.AND P3, PT, R32, -126, PT ;  /* 0xc2fc00002000780b */ /* 0x000fe20003f6e000 */
[--C-:B------:R-:W-:Y:S01]  /*1a20*/  FFMA R57, R57, UR10, -R12.reuse ;  /* 0x0000000a39397c23 */ /* 0x100fe2000800080c */
[----:B------:R-:W-:Y:S02]  /*1a30*/  ULDC UR10, c[0x0][0x604] ;  /* 0x00018100000a7ab9 */ /* 0x000fe40000000800 */
[----:B------:R-:W-:Y:S01]  /*1a40*/  FFMA R60, R60, UR10, -R12 ;  /* 0x0000000a3c3c7c23 */ /* 0x000fe2000800080c */
[----:B------:R-:W-:Y:S01]  /*1a50*/  @!P4 FMUL R13, R13, 0.5 ;  /* 0x3f0000000d0dc820 */ /* 0x000fe20000400000 */
[----:B------:R-:W3:Y:S01]  /*1a60*/  MUFU.EX2 R15, R15 ;  /* 0x0000000f000f7308 */ /* 0x000ee20000000800 */
[----:B--2---:R-:W-:Y:S01]  /*1a70*/  @!P6 FMUL R28, R28, R28 ;  /* 0x0000001c1c1ce220 */ /* 0x004fe20000400000 */
[----:B------:R-:W-:Y:S01]  /*1a80*/  FSETP.GEU.AND P6, PT, R10, -126, PT ;  /* 0xc2fc00000a00780b */ /* 0x000fe20003fce000 */
[----:B------:R-:W-:-:S02]  /*1a90*/  ULDC UR10, c[0x0][0x604] ;  /* 0x00018100000a7ab9 */ /* 0x000fc40000000800 */
[--C-:B------:R-:W-:Y:S01]  /*1aa0*/  FFMA R61, R61, UR10, -R12.reuse ;  /* 0x0000000a3d3d7c23 */ /* 0x100fe2000800080c */
[----:B------:R-:W-:Y:S01]  /*1ab0*/  ULDC UR10, c[0x0][0x604] ;  /* 0x00018100000a7ab9 */ /* 0x000fe20000000800 */
[----:B------:R-:W-:Y:S01]  /*1ac0*/  @!P3 FMUL R32, R32, 0.5 ;  /* 0x3f0000002020b820 */ /* 0x000fe20000400000 */
[----:B------:R-:W2:Y:S01]  /*1ad0*/  MUFU.EX2 R8, R8 ;  /* 0x0000000800087308 */ /* 0x000ea20000000800 */
[----:B----4-:R-:W-:Y:S01]  /*1ae0*/  @!P5 FMUL R11, R11, R11 ;  /* 0x0000000b0b0bd220 */ /* 0x010fe20000400000 */
[----:B------:R-:W-:Y:S01]  /*1af0*/  FSETP.GEU.AND P5, PT, R17, -126, PT ;  /* 0xc2fc00001100780b */ /* 0x000fe20003fae000 */
[--C-:B------:R-:W-:Y:S01]  /*1b00*/  FFMA R64, R64, UR10, -R12.reuse ;  /* 0x0000000a40407c23 */ /* 0x100fe2000800080c */
[----:B------:R-:W-:Y:S02]  /*1b10*/  ULDC UR10, c[0x0][0x604] ;  /* 0x00018100000a7ab9 */ /* 0x000fe40000000800 */
[----:B------:R-:W-:Y:S01]  /*1b20*/  FFMA R65, R65, UR10, -R12 ;  /* 0x0000000a41417c23 */ /* 0x000fe2000800080c */
[----:B------:R-:W-:Y:S01]  /*1b30*/  @!P6 FMUL R10, R10, 0.5 ;  /* 0x3f0000000a0ae820 */ /* 0x000fe20000400000 */
[----:B------:R-:W4:Y:S01]  /*1b40*/  MUFU.EX2 R13, R13 ;  /* 0x0000000d000d7308 */ /* 0x000f220000000800 */
[----:B---3--:R-:W-:Y:S01]  /*1b50*/  @!P2 FMUL R15, R15, R15 ;  /* 0x0000000f0f0fa220 */ /* 0x008fe20000400000 */
[----:B------:R-:W-:Y:S01]  /*1b60*/  FSETP.GEU.AND P2, PT, R53, -126, PT ;  /* 0xc2fc00003500780b */ /* 0x000fe20003f4e000 */
        /* <DEDUP_REMOVED lines=9> */
[----:B------:R-:W-:Y:S01]  /*1c00*/  FFMA R72, R72, UR10, -R12 ;  /* 0x0000000a48487c23 */ /* 0x000fe2000800080c */
[----:B------:R-:W-:Y:S01]  /*1c10*/  @!P2 FMUL R53, R53, 0.5 ;  /* 0x3f0000003535a820 */ /* 0x000fe20000400000 */
        /* <DEDUP_REMOVED lines=32> */
[----:B------:R-:W-:Y:S01]  /*1e20*/  FFMA R85, R85, UR10, -R12 ;  /* 0x0000000a55557c23 */ /* 0x000fe2000800080c */
[----:B------:R-:W-:Y:S01]  /*1e30*/  ULDC UR10, c[0x0][0x604] ;  /* 0x00018100000a7ab9 */ /* 0x000fe20000000800 */
[----:B------:R-:W-:Y:S01]  /*1e40*/  @!P5 FMUL R57, R57, 0.5 ;  /* 0x3f0000003939d820 */ /* 0x000fe20000400000 */
[----:B------:R-:W3:Y:S01]  /*1e50*/  MUFU.EX2 R52, R52 ;  /* 0x0000003400347308 */ /* 0x000ee20000000800 */
[----:B--2---:R-:W-:Y:S01]  /*1e60*/  @!P1 FMUL R36, R36, R36 ;  /* 0x0000002424249220 */ /* 0x004fe20000400000 */
[----:B------:R-:W-:Y:S01]  /*1e70*/  FSETP.GEU.AND P1, PT, R60, -126, PT ;  /* 0xc2fc00003c00780b */ /* 0x000fe20003f2e000 */
[----:B------:R-:W-:Y:S01]  /*1e80*/  FMUL R2, R2, UR10 ;  /* 0x0000000a02027c20 */ /* 0x000fe20008400000 */
[----:B------:R-:W-:-:S03]  /*1e90*/  ULDC UR10, c[0x0][0x604] ;  /* 0x00018100000a7ab9 */ /* 0x000fc60000000800 */
        /* <DEDUP_REMOVED lines=25> */
[----:B------:R-:W-:-:S04]  /*2030*/  ULDC UR10, c[0x0][0x604] ;  /* 0x00018100000a7ab9 */ /* 0x000fc80000000800 */
[----:B------:R-:W-:Y:S01]  /*2040*/  @!P6 FMUL R68, R68, 0.5 ;  /* 0x3f0000004444e820 */ /* 0x000fe20000400000 */
[----:B------:R-:W4:Y:S01]  /*2050*/  MUFU.EX2 R14, R61 ;  /* 0x0000003d000e7308 */ /* 0x000f220000000800 */
[----:B---3--:R-:W-:Y:S01]  /*2060*/  @!P2 FMUL R44, R44, R44 ;  /* 0x0000002c2c2ca220 */ /* 0x008fe20000400000 */
[----:B------:R-:W-:-:S05]  /*2070*/  FSETP.GEU.AND P2, PT, R77, -126, PT ;  /* 0xc2fc00004d00780b */ /* 0x000fca0003f4e000 */
[----:B------:R-:W-:Y:S01]  /*2080*/  @!P5 FMUL R69, R69, 0.5 ;  /* 0x3f0000004545d820 */ /* 0x000fe20000400000 */
[----:B------:R-:W3:Y:S01]  /*2090*/  MUFU.EX2 R23, R64 ;  /* 0x0000004000177308 */ /* 0x000ee20000000800 */
[----:B--2---:R-:W-:Y:S01]  /*20a0*/  @!P1 FMUL R21, R21, R21 ;  /* 0x0000001515159220 */ /* 0x004fe20000400000 */
[----:B------:R-:W-:-:S05]  /*20b0*/  FSETP.GEU.AND P1, PT, R72, -126, PT ;  /* 0xc2fc00004800780b */ /* 0x000fca0003f2e000 */
[----:B------:R-:W-:Y:S01]  /*20c0*/  @!P2 FMUL R77, R77, 0.5 ;  /* 0x3f0000004d4da820 */ /* 0x000fe20000400000 */
[----:B------:R-:W2:Y:S01]  /*20d0*/  MUFU.EX2 R25, R68 ;  /* 0x0000004400197308 */ /* 0x000ea20000000800 */
[----:B----4-:R-:W-:Y:S01]  /*20e0*/  @!P4 FMUL R14, R14, R14 ;  /* 0x0000000e0e0ec220 */ /* 0x010fe20000400000 */
[----:B------:R-:W-:-:S05]  /*20f0*/  FSETP.GEU.AND P4, PT, R73, -126, PT ;  /* 0xc2fc00004900780b */ /* 0x000fca0003f8e000 */
        /* <DEDUP_REMOVED lines=41> */
[----:B------:R3:W5:Y:S01]  /*2390*/  MUFU.EX2 R22, R26 ;  /* 0x0000001a00167308 */ /* 0x0007620000000800 */
[----:B--2---:R-:W-:-:S06]  /*23a0*/  @!P4 FMUL R20, R20, R20 ;  /* 0x000000141414c220 */ /* 0x004fcc0000400000 */
[----:B------:R-:W-:Y:S01]  /*23b0*/  @!P1 FMUL R34, R34, 0.5 ;  /* 0x3f00000022229820 */ /* 0x000fe20000400000 */
[----:B------:R2:W1:Y:S01]  /*23c0*/  MUFU.EX2 R31, R30 ;  /* 0x0000001e001f7308 */ /* 0x0004620000000800 */
[--C-:B---3--:R-:W-:Y:S01]  /*23d0*/  FFMA R26, R35, UR10, -R2.reuse ;  /* 0x0000000a231a7c23 */ /* 0x108fe20008000802 */
[----:B------:R-:W-:Y:S01]  /*23e0*/  ULDC UR10, c[0x0][0x604] ;  /* 0x00018100000a7ab9 */ /* 0x000fe20000000800 */
[----:B----4-:R-:W-:Y:S01]  /*23f0*/  @!P2 FMUL R27, R27, R27 ;  /* 0x0000001b1b1ba220 */ /* 0x010fe20000400000 */
[--C-:B------:R-:W-:Y:S01]  /*2400*/  FFMA R38, R38, UR10, -R2.reuse ;  /* 0x0000000a26267c23 */ /* 0x100fe20008000802 */
[----:B------:R-:W-:Y:S01]  /*2410*/  ULDC UR10, c[0x0][0x604] ;  /* 0x00018100000a7ab9 */ /* 0x000fe20000000800 */
[----:B------:R-:W-:Y:S02]  /*2420*/  FSETP.GEU.AND P4, PT, R26, -126, PT ;  /* 0xc2fc00001a00780b */ /* 0x000fe40003f8e000 */
[----:B------:R3:W4:Y:S01]  /*2430*/  MUFU.EX2 R56, R5 ;  /* 0x0000000500387308 */ /* 0x0007220000000800 */
[--C-:B--2---:R-:W-:Y:S01]  /*2440*/  FFMA R30, R39, UR10, -R2.reuse ;  /* 0x0000000a271e7c23 */ /* 0x104fe20008000802 */
[----:B------:R-:W-:Y:S01]  /*2450*/  ULDC UR10, c[0x0][0x604] ;  /* 0x00018100000a7ab9 */ /* 0x000fe20000000800 */
[----:B-----5:R-:W-:Y:S01]  /*2460*/  @!P3 FMUL R22, R22, R22 ;  /* 0x000000161616b220 */ /* 0x020fe20000400000 */
[----:B------:R-:W-:Y:S01]  /*2470*/  FFMA R42, R42, UR10, -R2 ;  /* 0x0000000a2a2a7c23 */ /* 0x000fe20008000802 */
[----:B------:R-:W-:Y:S01]  /*2480*/  ULDC UR10, c[0x0][0x604] ;  /* 0x00018100000a7ab9 */ /* 0x000fe20000000800 */
[----:B------:R-:W-:-:S02]  /*2490*/  FSETP.GEU.AND P2, PT, R30, -126, PT ;  /* 0xc2fc00001e00780b */ /* 0x000fc40003f4e000 */
[----:B------:R-:W-:Y:S01]  /*24a0*/  FSETP.GEU.AND P3, PT, R38, -126, PT ;  /* 0xc2fc00002600780b */ /* 0x000fe20003f6e000 */
[--C-:B---3--:R-:W-:Y:S01]  /*24b0*/  FFMA R5, R43, UR10, -R2.reuse ;  /* 0x0000000a2b057c23 */ /* 0x108fe20008000802 */
[----:B-1----:R-:W-:Y:S01]  /*24c0*/  @!P6 FMUL R31, R31, R31 ;  /* 0x0000001f1f1fe220 */ /* 0x002fe20000400000 */
[----:B------:R-:W-:Y:S01]  /*24d0*/  FSETP.GEU.AND P6, PT, R42, -126, PT ;  /* 0xc2fc00002a00780b */ /* 0x000fe20003fce000 */
[----:B------:R-:W-:Y:S01]  /*24e0*/  @!P4 FMUL R26, R26, 0.5 ;  /* 0x3f0000001a1ac820 */ /* 0x000fe20000400000 */
[----:B------:R-:W-:Y:S01]  /*24f0*/  ULDC UR10, c[0x0][0x604] ;  /* 0x00018100000a7ab9 */ /* 0x000fe20000000800 */
[----:B------:R1:W2:Y:S01]  /*2500*/  MUFU.EX2 R35, R34 ;  /* 0x0000002200237308 */ /* 0x0002a20000000800 */
[--C-:B------:R-:W-:Y:S01]  /*2510*/  FFMA R46, R46, UR10, -R2.reuse ;  /* 0x0000000a2e2e7c23 */ /* 0x100fe20008000802 */
[----:B------:R-:W-:Y:S01]  /*2520*/  ULDC UR10, c[0x0][0x604] ;  /* 0x00018100000a7ab9 */ /* 0x000fe20000000800 */
[----:B----4-:R-:W-:Y:S01]  /*2530*/  @!P5 FMUL R56, R56, R56 ;  /* 0x000000383838d220 */ /* 0x010fe20000400000 */
[----:B------:R-:W-:Y:S01]  /*2540*/  FSETP.GEU.AND P5, PT, R5, -126, PT ;  /* 0xc2fc00000500780b */ /* 0x000fe20003fae000 */
[----:B------:R-:W-:Y:S01]  /*2550*/  @!P2 FMUL R30, R30, 0.5 ;  /* 0x3f0000001e1ea820 */ /* 0x000fe20000400000 */
[--C-:B------:R-:W-:Y:S01]  /*2560*/  FFMA R47, R47, UR10, -R2.reuse ;  /* 0x0000000a2f2f7c23 */ /* 0x100fe20008000802 */
[----:B------:R-:W-:Y:S01]  /*2570*/  @!P3 FMUL R38, R38, 0.5 ;  /* 0x3f0000002626b820 */ /* 0x000fe20000400000 */
[----:B------:R3:W4:Y:S01]  /*2580*/  MUFU.EX2 R60, R26 ;  /* 0x0000001a003c7308 */ /* 0x0007220000000800 */
[----:B------:R-:W-:Y:S01]  /*2590*/  ULDC UR10, c[0x0][0x604] ;  /* 0x00018100000a7ab9 */ /* 0x000fe20000000800 */
[----:B------:R-:W-:Y:S01]  /*25a0*/  @!P6 FMUL R42, R42, 0.5 ;  /* 0x3f0000002a2ae820 */ /* 0x000fe20000400000 */
[----:B------:R-:W-:Y:S01]  /*25b0*/  FFMA R50, R50, UR10, -R2 ;  /* 0x0000000a32327c23 */ /* 0x000fe20008000802 */
[----:B------:R-:W-:Y:S01]  /*25c0*/  ULDC UR10, c[0x0][0x604] ;  /* 0x00018100000a7ab9 */ /* 0x000fe20000000800 */
[----:B-1----:R-:W-:Y:S01]  /*25d0*/  FADD R34, R15, R48 ;  /* 0x000000300f227221 */ /* 0x002fe20000000000 */
[----:B------:R-:W-:-:S02]  /*25e0*/  F2FP.BF16.F32.PACK_AB R48, R48, R29 ;  /* 0x0000001d3030723e */ /* 0x000fc400000010ff */
[----:B------:R-:W1:Y:S01]  /*25f0*/  MUFU.EX2 R64, R30 ;  /* 0x0000001e00407308 */ /* 0x000e620000000800 */
[----:B------:R-:W-:Y:S01]  /*2600*/  @!P5 FMUL R5, R5, 0.5 ;  /* 0x3f0000000505d820 */ /* 0x000fe20000400000 */
[--C-:B---3--:R-:W-:Y:S01]  /*2610*/  FFMA R26, R51, UR10, -R2.reuse ;  /* 0x0000000a331a7c23 */ /* 0x108fe20008000802 */
[----:B------:R-:W-:Y:S01]  /*2620*/  ULDC UR10, c[0x0][0x604] ;  /* 0x00018100000a7ab9 */ /* 0x000fe20000000800 */
[----:B--2---:R-:W-:Y:S01]  /*2630*/  @!P1 FMUL R35, R35, R35 ;  /* 0x0000002323239220 */ /* 0x004fe20000400000 */
[--C-:B------:R-:W-:Y:S01]  /*2640*/  FFMA R54, R54, UR10, -R2.reuse ;  /* 0x0000000a36367c23 */ /* 0x100fe20008000802 */
[----:B------:R-:W-:Y:S01]  /*2650*/  ULDC UR10, c[0x0][0x604] ;  /* 0x00018100000a7ab9 */ /* 0x000fe20000000800 */
[----:B------:R-:W-:Y:S01]  /*2660*/  FSETP.GEU.AND P1, PT, R46, -126, PT ;  /* 0xc2fc00002e00780b */ /* 0x000fe20003f2e000 */
[----:B------:R-:W2:Y:S01]  /*2670*/  MUFU.EX2 R43, R42 ;  /* 0x0000002a002b7308 */ /* 0x000ea20000000800 */
[----:B------:R-:W-:Y:S01]  /*2680*/  FFMA R55, R55, UR10, -R2 ;  /* 0x0000000a37377c23 */ /* 0x000fe20008000802 */
[----:B----4-:R-:W-:Y:S01]  /*2690*/  @!P4 FMUL R60, R60, R60 ;  /* 0x0000003c3c3cc220 */ /* 0x010fe20000400000 */
[----:B------:R-:W-:Y:S01]  /*26a0*/  FSETP.GEU.AND P4, PT, R47, -126, PT ;  /* 0xc2fc00002f00780b */ /* 0x000fe20003f8e000 */
[----:B------:R-:W-:-:S04]  /*26b0*/  ULDC UR10, c[0x0][0x604] ;  /* 0x00018100000a7ab9 */ /* 0x000fc80000000800 */
[----:B------:R3:W4:Y:S01]  /*26c0*/  MUFU.EX2 R68, R5 ;  /* 0x0000000500447308 */ /* 0x0007220000000800 */
[----:B-1----:R-:W-:Y:S01]  /*26d0*/  @!P2 FMUL R64, R64, R64 ;  /* 0x000000404040a220 */ /* 0x002fe20000400000 */
[----:B------:R-:W-:Y:S02]  /*26e0*/  FSETP.GEU.AND P2, PT, R26, -126, PT ;  /* 0xc2fc00001a00780b */ /* 0x000fe40003f4e000 */
[----:B------:R-:W-:-:S04]  /*26f0*/  @!P1 FMUL R46, R46, 0.5 ;  /* 0x3f0000002e2e9820 */ /* 0x000fc80000400000 */
[----:B------:R-:W1:Y:S01]  /*2700*/  MUFU.EX2 R39, R38 ;  /* 0x0000002600277308 */ /* 0x000e620000000800 */
[----:B--2---:R-:W-:Y:S01]  /*2710*/  @!P6 FMUL R43, R43, R43 ;  /* 0x0000002b2b2be220 */ /* 0x004fe20000400000 */
[----:B------:R-:W-:Y:S01]  /*2720*/  FSETP.GEU.AND P6, PT, R54, -126, PT ;  /* 0xc2fc00003600780b */ /* 0x000fe20003fce000 */
[----:B------:R-:W-:Y:S01]  /*2730*/  @!P4 FMUL R47, R47, 0.5 ;  /* 0x3f0000002f2fc820 */ /* 0x000fe20000400000 */
[--C-:B---3--:R-:W-:Y:S01]  /*2740*/  FFMA R5, R58, UR10, -R2.reuse ;  /* 0x0000000a3a057c23 */ /* 0x108fe20008000802 */
[----:B------:R-:W-:Y:S02]  /*2750*/  ULDC UR10, c[0x0][0x604] ;  /* 0x00018100000a7ab9 */ /* 0x000fe40000000800 */
[----:B------:R-:W-:Y:S01]  /*2760*/  @!P2 FMUL R26, R26, 0.5 ;  /* 0x3f0000001a1aa820 */ /* 0x000fe20000400000 */
[----:B------:R-:W2:Y:S01]  /*2770*/  MUFU.EX2 R45, R46 ;  /* 0x0000002e002d7308 */ /* 0x000ea20000000800 */
[----:B----4-:R-:W-:Y:S01]  /*2780*/  @!P5 FMUL R68, R68, R68 ;  /* 0x000000444444d220 */ /* 0x010fe20000400000 */
[----:B------:R-:W-:Y:S01]  /*2790*/  FSETP.GEU.AND P5, PT, R55, -126, PT ;  /* 0xc2fc00003700780b */ /* 0x000fe20003fae000 */
[----:B------:R-:W-:Y:S01]  /*27a0*/  FFMA R59, R59, UR10, -R2 ;  /* 0x0000000a3b3b7c23 */ /* 0x000fe20008000802 */
[----:B------:R-:W-:-:S03]  /*27b0*/  ULDC UR10, c[0x0][0x604] ;  /* 0x00018100000a7ab9 */ /* 0x000fc60000000800 */
[----:B------:R-:W-:Y:S01]  /*27c0*/  @!P6 FMUL R54, R54, 0.5 ;  /* 0x3f0000003636e820 */ /* 0x000fe20000400000 */
[----:B------:R3:W4:Y:S01]  /*27d0*/  MUFU.EX2 R76, R26 ;  /* 0x0000001a004c7308 */ /* 0x0007220000000800 */
[----:B-1----:R-:W-:Y:S01]  /*27e0*/  @!P3 FMUL R39, R39, R39 ;  /* 0x000000272727b220 */ /* 0x002fe20000400000 */
[----:B------:R-:W-:-:S05]  /*27f0*/  FSETP.GEU.AND P3, PT, R50, -126, PT ;  /* 0xc2fc00003200780b */ /* 0x000fca0003f6e000 */
[----:B------:R-:W-:Y:S01]  /*2800*/  @!P5 FMUL R55, R55, 0.5 ;  /* 0x3f0000003737d820 */ /* 0x000fe20000400000 */
[----:B------:R-:W1:Y:S01]  /*2810*/  MUFU.EX2 R72, R47 ;  /* 0x0000002f00487308 */ /* 0x000e620000000800 */
[--C-:B---3--:R-:W-:Y:S01]  /*2820*/  FFMA R26, R62, UR10, -R2.reuse ;  /* 0x0000000a3e1a7c23 */ /* 0x108fe20008000802 */
[----:B------:R-:W-:Y:S01]  /*2830*/  ULDC UR10, c[0x0][0x604] ;  /* 0x00018100000a7ab9 */ /* 0x000fe20000000800 */
[----:B--2---:R-:W-:Y:S01]  /*2840*/  @!P1 FMUL R45, R45, R45 ;  /* 0x0000002d2d2d9220 */ /* 0x004fe20000400000 */
[--C-:B------:R-:W-:Y:S01]  /*2850*/  FFMA R63, R63, UR10, -R2.reuse ;  /* 0x0000000a3f3f7c23 */ /* 0x100fe20008000802 */
[----:B------:R-:W-:Y:S01]  /*2860*/  ULDC UR10, c[0x0][0x604] ;  /* 0x00018100000a7ab9 */ /* 0x000fe20000000800 */
[----:B------:R-:W-:Y:S01]  /*2870*/  FSETP.GEU.AND P1, PT, R5, -126, PT ;  /* 0xc2fc00000500780b */ /* 0x000fe20003f2e000 */
[----:B------:R-:W-:Y:S01]  /*2880*/  @!P3 FMUL R50, R50, 0.5 ;  /* 0x3f0000003232b820 */ /* 0x000fe20000400000 */
[----:B------:R-:W2:Y:S01]  /*2890*/  MUFU.EX2 R47, R54 ;  /* 0x00000036002f7308 */ /* 0x000ea20000000800 */
[--C-:B------:R-:W-:Y:S01]  /*28a0*/  FFMA R30, R66, UR10, -R2.reuse ;  /* 0x0000000a421e7c23 */ /* 0x100fe20008000802 */
[----:B------:R-:W-:Y:S01]  /*28b0*/  ULDC UR10, c[0x0][0x604] ;  /* 0x00018100000a7ab9 */ /* 0x000fe20000000800 */
[----:B----4-:R-:W-:Y:S01]  /*28c0*/  @!P2 FMUL R76, R76, R76 ;  /* 0x0000004c4c4ca220 */ /* 0x010fe20000400000 */
[----:B------:R-:W-:Y:S01]  /*28d0*/  FFMA R67, R67, UR10, -R2 ;  /* 0x0000000a43437c23 */ /* 0x000fe20008000802 */
[----:B------:R-:W-:Y:S01]  /*28e0*/  FSETP.GEU.AND P2, PT, R63, -126, PT ;  /* 0xc2fc00003f00780b */ /* 0x000fe20003f4e000 */
[----:B------:R-:W-:-:S02]  /*28f0*/  ULDC UR10, c[0x0][0x604] ;  /* 0x00018100000a7ab9 */ /* 0x000fc40000000800 */
[----:B------:R3:W4:Y:S01]  /*2900*/  MUFU.EX2 R58, R55 ;  /* 0x00000037003a7308 */ /* 0x0007220000000800 */
[----:B-1----:R-:W-:Y:S01]  /*2910*/  @!P4 FMUL R72, R72, R72 ;  /* 0x000000484848c220 */ /* 0x002fe20000400000 */
[----:B------:R-:W-:Y:S01]  /*2920*/  FSETP.GEU.AND P4, PT, R59, -126, PT ;  /* 0xc2fc00003b00780b */ /* 0x000fe20003f8e000 */
[----:B------:R-:W-:-:S05]  /*2930*/  @!P1 FMUL R5, R5, 0.5 ;  /* 0x3f00000005059820 */ /* 0x000fca0000400000 */
[----:B------:R-:W1:Y:S01]  /*2940*/  MUFU.EX2 R51, R50 ;  /* 0x0000003200337308 */ /* 0x000e620000000800 */
[----:B--2---:R-:W-:Y:S01]  /*2950*/  @!P6 FMUL R47, R47, R47 ;  /* 0x0000002f2f2fe220 */ /* 0x004fe20000400000 */
[----:B------:R-:W-:Y:S01]  /*2960*/  FSETP.GEU.AND P6, PT, R30, -126, PT ;  /* 0xc2fc00001e00780b */ /* 0x000fe20003fce000 */
[----:B------:R-:W-:Y:S01]  /*2970*/  @!P2 FMUL R63, R63, 0.5 ;  /* 0x3f0000003f3fa820 */ /* 0x000fe20000400000 */
[----:B---3--:R-:W-:Y:S01]  /*2980*/  FADD R55, R36, R37 ;  /* 0x0000002524377221 */ /* 0x008fe20000000000 */
[----:B------:R-:W-:Y:S02]  /*2990*/  F2FP.BF16.F32.PACK_AB R36, R49, R36 ;  /* 0x000000243124723e */ /* 0x000fe400000010ff */
[----:B------:R-:W-:Y:S01]  /*29a0*/  @!P4 FMUL R59, R59, 0.5 ;  /* 0x3f0000003b3bc820 */ /* 0x000fe20000400000 */
[----:B------:R2:W3:Y:S01]  /*29b0*/  MUFU.EX2 R57, R5 ;  /* 0x0000000500397308 */ /* 0x0004e20000000800 */
[----:B----4-:R-:W-:Y:S01]  /*29c0*/  @!P5 FMUL R58, R58, R58 ;  /* 0x0000003a3a3ad220 */ /* 0x010fe20000400000 */
[----:B------:R-:W-:-:S05]  /*29d0*/  FSETP.GEU.AND P5, PT, R67, -126, PT ;  /* 0xc2fc00004300780b */ /* 0x000fca0003fae000 */
[----:B------:R-:W-:Y:S01]  /*29e0*/  @!P6 FMUL R30, R30, 0.5 ;  /* 0x3f0000001e1ee820 */ /* 0x000fe20000400000 */
[----:B------:R-:W4:Y:S01]  /*29f0*/  MUFU.EX2 R63, R63 ;  /* 0x0000003f003f7308 */ /* 0x000f220000000800 */
[----:B-1----:R-:W-:Y:S01]  /*2a00*/  @!P3 FMUL R51, R51, R51 ;  /* 0x000000333333b220 */ /* 0x002fe20000400000 */
[----:B------:R-:W-:Y:S01]  /*2a10*/  FSETP.GEU.AND P3, PT, R26, -126, PT ;  /* 0xc2fc00001a00780b */ /* 0x000fe20003f6e000 */
[----:B--2---:R-:W-:Y:S01]  /*2a20*/  FFMA R5, R70, UR10, -R2 ;  /* 0x0000000a46057c23 */ /* 0x004fe20008000802 */
[----:B------:R-:W-:-:S03]  /*2a30*/  ULDC UR10, c[0x0][0x604] ;  /* 0x00018100000a7ab9 */ /* 0x000fc60000000800 */
[----:B------:R-:W-:Y:S01]  /*2a40*/  @!P5 FMUL R67, R67, 0.5 ;  /* 0x3f0000004343d820 */ /* 0x000fe20000400000 */
[----:B------:R1:W2:Y:S01]  /*2a50*/  MUFU.EX2 R70, R30 ;  /* 0x0000001e00467308 */ /* 0x0002a20000000800 */
[----:B---3--:R-:W-:Y:S01]  /*2a60*/  @!P1 FMUL R57, R57, R57 ;  /* 0x0000003939399220 */ /* 0x008fe20000400000 */
[----:B------:R-:W-:-:S05]  /*2a70*/  FSETP.GEU.AND P1, PT, R5, -126, PT ;  /* 0xc2fc00000500780b */ /* 0x000fca0003f2e000 */
[----:B------:R-:W-:Y:S01]  /*2a80*/  @!P3 FMUL R26, R26, 0.5 ;  /* 0x3f0000001a1ab820 */ /* 0x000fe20000400000 */
[----:B------:R3:W5:Y:S01]  /*2a90*/  MUFU.EX2 R62, R59 ;  /* 0x0000003b003e7308 */ /* 0x0007620000000800 */
[----:B----4-:R-:W-:Y:S01]  /*2aa0*/  @!P2 FMUL R63, R63, R63 ;  /* 0x0000003f3f3fa220 */ /* 0x010fe20000400000 */
[----:B-1----:R-:W-:Y:S01]  /*2ab0*/  FADD R30, R32, R29 ;  /* 0x0000001d201e7221 */ /* 0x002fe20000000000 */
[----:B------:R-:W-:Y:S02]  /*2ac0*/  F2FP.BF16.F32.PACK_AB R29, R60, R35 ;  /* 0x000000233c1d723e */ /* 0x000fe400000010ff */
[----:B------:R-:W-:Y:S02]  /*2ad0*/  F2FP.BF16.F32.PACK_AB R32, R15, R32 ;  /* 0x000000200f20723e */ /* 0x000fe400000010ff */
[----:B------:R-:W-:Y:S01]  /*2ae0*/  @!P1 FMUL R5, R5, 0.5 ;  /* 0x3f00000005059820 */ /* 0x000fe20000400000 */
[----:B------:R1:W4:Y:S01]  /*2af0*/  MUFU.EX2 R66, R26 ;  /* 0x0000001a00427308 */ /* 0x0003220000000800 */
[----:B--2---:R-:W-:Y:S01]  /*2b00*/  @!P6 FMUL R70, R70, R70 ;  /* 0x000000464646e220 */ /* 0x004fe20000400000 */
[----:B---3--:R-:W-:-:S03]  /*2b10*/  FADD R59, R49, R12 ;  /* 0x0000000c313b7221 */ /* 0x008fc60000000000 */
[----:B------:R-:W-:Y:S01]  /*2b20*/  FADD R50, R35, R70 ;  /* 0x0000004623327221 */ /* 0x000fe20000000000 */
[----:B------:R-:W-:Y:S02]  /*2b30*/  F2FP.BF16.F32.PACK_AB R35, R72, R45 ;  /* 0x0000002d4823723e */ /* 0x000fe400000010ff */
[----:B------:R-:W2:Y:S01]  /*2b40*/  MUFU.EX2 R67, R67 ;  /* 0x0000004300437308 */ /* 0x000ea20000000800 */
[--C-:B-1----:R-:W-:Y:S01]  /*2b50*/  FFMA R26, R74, UR10, -R2.reuse ;  /* 0x0000000a4a1a7c23 */ /* 0x102fe20008000802 */
[----:B------:R-:W-:Y:S01]  /*2b60*/  ULDC UR10, c[0x0][0x604] ;  /* 0x00018100000a7ab9 */ /* 0x000fe20000000800 */
[----:B-----5:R-:W-:Y:S01]  /*2b70*/  @!P4 FMUL R62, R62, R62 ;  /* 0x0000003e3e3ec220 */ /* 0x020fe20000400000 */
[--C-:B------:R-:W-:Y:S01]  /*2b80*/  FFMA R71, R71, UR10, -R2.reuse ;  /* 0x0000000a47477c23 */ /* 0x100fe20008000802 */
[----:B------:R-:W-:Y:S01]  /*2b90*/  ULDC UR10, c[0x0][0x604] ;  /* 0x00018100000a7ab9 */ /* 0x000fe20000000800 */
[----:B------:R-:W-:Y:S01]  /*2ba0*/  FSETP.GEU.AND P4, PT, R26, -126, PT ;  /* 0xc2fc00001a00780b */ /* 0x000fe20003f8e000 */
[--C-:B------:R-:W-:Y:S01]  /*2bb0*/  FFMA R75, R75, UR10, -R2.reuse ;  /* 0x0000000a4b4b7c23 */ /* 0x100fe20008000802 */
[----:B------:R-:W-:Y:S01]  /*2bc0*/  ULDC UR10, c[0x0][0x604] ;  /* 0x00018100000a7ab9 */ /* 0x000fe20000000800 */
[----:B----4-:R-:W-:Y:S01]  /*2bd0*/  @!P3 FMUL R66, R66, R66 ;  /* 0x000000424242b220 */ /* 0x010fe20000400000 */
[--C-:B------:R-:W-:Y:S01]  /*2be0*/  FFMA R82, R82, UR10, -R2.reuse ;  /* 0x0000000a52527c23 */ /* 0x100fe20008000802 */
[----:B------:R-:W-:Y:S01]  /*2bf0*/  ULDC UR10, c[0x0][0x604] ;  /* 0x00018100000a7ab9 */ /* 0x000fe20000000800 */
[----:B------:R-:W-:Y:S01]  /*2c00*/  FSETP.GEU.AND P2, PT, R75, -126, PT ;  /* 0xc2fc00004b00780b */ /* 0x000fe20003f4e000 */
[--C-:B------:R-:W-:Y:S01]  /*2c10*/  FFMA R83, R83, UR10, -R2.reuse ;  /* 0x0000000a53537c23 */ /* 0x100fe20008000802 */
[----:B------:R-:W-:Y:S01]  /*2c20*/  ULDC UR10, c[0x0][0x604] ;  /* 0x00018100000a7ab9 */ /* 0x000fe20000000800 */
[----:B------:R-:W-:Y:S01]  /*2c30*/  FSETP.GEU.AND P6, PT, R82, -126, PT ;  /* 0xc2fc00005200780b */ /* 0x000fe20003fce000 */
[--C-:B------:R-:W-:Y:S01]  /*2c40*/  FFMA R78, R78, UR10, -R2.reuse ;  /* 0x0000000a4e4e7c23 */ /* 0x100fe20008000802 */
[----:B--2---:R-:W-:Y:S01]  /*2c50*/  @!P5 FMUL R67, R67, R67 ;  /* 0x000000434343d220 */ /* 0x004fe20000400000 */
[----:B------:R-:W-:Y:S01]  /*2c60*/  FSETP.GEU.AND P5, PT, R83, -126, PT ;  /* 0xc2fc00005300780b */ /* 0x000fe20003fae000 */
[----:B------:R-:W-:Y:S01]  /*2c70*/  @!P4 FMUL R26, R26, 0.5 ;  /* 0x3f0000001a1ac820 */ /* 0x000fe20000400000 */
[----:B------:R-:W-:Y:S01]  /*2c80*/  ULDC UR10, c[0x0][0x604] ;  /* 0x00018100000a7ab9 */ /* 0x000fe20000000800 */
[----:B------:R-:W-:Y:S01]  /*2c90*/  FSETP.GEU.AND P3, PT, R71, -126, PT ;  /* 0xc2fc00004700780b */ /* 0x000fe20003f6e000 */
[--C-:B------:R-:W-:Y:S01]  /*2ca0*/  FFMA R79, R79, UR10, -R2.reuse ;  /* 0x0000000a4f4f7c23 */ /* 0x100fe20008000802 */
[----:B------:R1:W2:Y:S01]  /*2cb0*/  MUFU.EX2 R80, R26 ;  /* 0x0000001a00507308 */ /* 0x0002a20000000800 */
[----:B------:R-:W-:Y:S01]  /*2cc0*/  ULDC UR10, c[0x0][0x604] ;  /* 0x00018100000a7ab9 */ /* 0x000fe20000000800 */
[----:B------:R-:W-:Y:S01]  /*2cd0*/  @!P2 FMUL R75, R75, 0.5 ;  /* 0x3f0000004b4ba820 */ /* 0x000fe20000400000 */
[--C-:B------:R-:W-:Y:S01]  /*2ce0*/  FFMA R86, R86, UR10, -R2.reuse ;  /* 0x0000000a56567c23 */ /* 0x100fe20008000802 */
[----:B------:R-:W-:Y:S01]  /*2cf0*/  FFMA R2, R87, UR11, -R2 ;  /* 0x0000000b57027c23 */ /* 0x000fe20008000802 */
[----:B------:R-:W-:Y:S01]  /*2d00*/  @!P6 FMUL R82, R82, 0.5 ;  /* 0x3f0000005252e820 */ /* 0x000fe20000400000 */
[----:B------:R-:W-:-:S02]  /*2d10*/  FADD R54, R60, R67 ;  /* 0x000000433c367221 */ /* 0x000fc40000000000 */
[----:B------:R-:W-:Y:S01]  /*2d20*/  @!P5 FMUL R83, R83, 0.5 ;  /* 0x3f0000005353d820 */ /* 0x000fe20000400000 */
[----:B------:R-:W3:Y:S01]  /*2d30*/  MUFU.EX2 R75, R75 ;  /* 0x0000004b004b7308 */ /* 0x000ee20000000800 */
[----:B-1----:R-:W-:Y:S01]  /*2d40*/  FADD R26, R28, R23 ;  /* 0x000000171c1a7221 */ /* 0x002fe20000000000 */
[----:B------:R-:W-:Y:S01]  /*2d50*/  @!P3 FMUL R71, R71, 0.5 ;  /* 0x3f0000004747b820 */ /* 0x000fe20000400000 */
[----:B------:R-:W-:Y:S02]  /*2d60*/  F2FP.BF16.F32.PACK_AB R28, R11, R28 ;  /* 0x0000001c0b1c723e */ /* 0x000fe400000010ff */
[----:B------:R-:W-:Y:S01]  /*2d70*/  FADD R61, R26, R55 ;  /* 0x000000371a3d7221 */ /* 0x000fe20000000000 */
[----:B------:R-:W-:Y:S01]  /*2d80*/  FADD R26, R6, R21 ;  /* 0x00000015061a7221 */ /* 0x000fe20000000000 */
[----:B------:R-:W-:Y:S01]  /*2d90*/  FADD R55, R10, R33 ;  /* 0x000000210a377221 */ /* 0x000fe20000000000 */
[----:B------:R-:W1:Y:S01]  /*2da0*/  MUFU.EX2 R82, R82 ;  /* 0x0000005200527308 */ /* 0x000e620000000800 */
[----:B--2---:R-:W-:Y:S01]  /*2db0*/  @!P4 FMUL R80, R80, R80 ;  /* 0x000000505050c220 */ /* 0x004fe20000400000 */
[----:B------:R-:W-:Y:S01]  /*2dc0*/  FSETP.GEU.AND P4, PT, R78, -126, PT ;  /* 0xc2fc00004e00780b */ /* 0x000fe20003f8e000 */
[----:B------:R-:W-:Y:S01]  /*2dd0*/  FADD R46, R26, R55 ;  /* 0x000000371a2e7221 */ /* 0x000fe20000000000 */
[----:B------:R-:W-:Y:S01]  /*2de0*/  FADD R55, R52, R41 ;  /* 0x0000002934377221 */ /* 0x000fe20000000000 */
[----:B------:R-:W-:-:S03]  /*2df0*/  FADD R26, R8, R25 ;  /* 0x00000019081a7221 */ /* 0x000fc60000000000 */
[----:B------:R-:W2:Y:S01]  /*2e00*/  MUFU.EX2 R83, R83 ;  /* 0x0000005300537308 */ /* 0x000ea20000000800 */
[----:B---3--:R-:W-:Y:S01]  /*2e10*/  @!P2 FMUL R75, R75, R75 ;  /* 0x0000004b4b4ba220 */ /* 0x008fe20000400000 */
[----:B------:R-:W-:Y:S01]  /*2e20*/  FSETP.GEU.AND P2, PT, R79, -126, PT ;  /* 0xc2fc00004f00780b */ /* 0x000fe20003f4e000 */
[----:B------:R-:W-:Y:S01]  /*2e30*/  FADD R69, R26, R55 ;  /* 0x000000371a457221 */ /* 0x000fe20000000000 */
[----:B------:R-:W-:Y:S01]  /*2e40*/  FADD R26, R22, R57 ;  /* 0x00000039161a7221 */ /* 0x000fe20000000000 */
[----:B------:R-:W-:Y:S01]  /*2e50*/  FADD R73, R68, R75 ;  /* 0x0000004b44497221 */ /* 0x000fe20000000000 */
[----:B------:R-:W-:Y:S01]  /*2e60*/  F2FP.BF16.F32.PACK_AB R49, R75, R80 ;  /* 0x000000504b31723e */ /* 0x000fe200000010ff */
[----:B------:R-:W-:Y:S01]  /*2e70*/  @!P4 FMUL R78, R78, 0.5 ;  /* 0x3f0000004e4ec820 */ /* 0x000fe20000400000 */
[----:B------:R3:W4:Y:S01]  /*2e80*/  MUFU.EX2 R74, R5 ;  /* 0x00000005004a7308 */ /* 0x0007220000000800 */
[----:B-1----:R-:W-:Y:S01]  /*2e90*/  @!P6 FMUL R82, R82, R82 ;  /* 0x000000525252e220 */ /* 0x002fe20000400000 */
[----:B------:R-:W-:Y:S01]  /*2ea0*/  FSETP.GEU.AND P6, PT, R86, -126, PT ;  /* 0xc2fc00005600780b */ /* 0x000fe20003fce000 */
[----:B------:R-:W-:Y:S01]  /*2eb0*/  FADD R69, R46, R69 ;  /* 0x000000452e457221 */ /* 0x000fe20000000000 */
[----:B------:R-:W-:Y:S01]  /*2ec0*/  F2FP.BF16.F32.PACK_AB R46, R16, R25 ;  /* 0x00000019102e723e */ /* 0x000fe200000010ff */
[----:B------:R-:W-:Y:S01]  /*2ed0*/  FADD R77, R51, R82 ;  /* 0x00000052334d7221 */ /* 0x000fe20000000000 */
[----:B------:R-:W-:Y:S01]  /*2ee0*/  F2FP.BF16.F32.PACK_AB R25, R27, R22 ;  /* 0x000000161b19723e */ /* 0x000fe200000010ff */
[----:B------:R-:W-:Y:S01]  /*2ef0*/  @!P2 FMUL R79, R79, 0.5 ;  /* 0x3f0000004f4fa820 */ /* 0x000fe20000400000 */
[----:B------:R-:W1:Y:S01]  /*2f00*/  MUFU.EX2 R71, R71 ;  /* 0x0000004700477308 */ /* 0x000e620000000800 */
[----:B--2---:R-:W-:Y:S01]  /*2f10*/  @!P5 FMUL R83, R83, R83 ;  /* 0x000000535353d220 */ /* 0x004fe20000400000 */
[----:B------:R-:W-:Y:S01]  /*2f20*/  FSETP.GEU.AND P5, PT, R2, -126, PT ;  /* 0xc2fc00000200780b */ /* 0x000fe20003fae000 */
[----:B---3--:R-:W-:Y:S01]  /*2f30*/  FADD R5, R24, R19 ;  /* 0x0000001318057221 */ /* 0x008fe20000000000 */
[----:B------:R-:W-:Y:S01]  /*2f40*/  FADD R87, R50, R77 ;  /* 0x0000004d32577221 */ /* 0x000fe20000000000 */
[----:B------:R-:W-:Y:S01]  /*2f50*/  FADD R81, R76, R83 ;  /* 0x000000534c517221 */ /* 0x000fe20000000000 */
[----:B------:R-:W-:Y:S01]  /*2f60*/  F2FP.BF16.F32.PACK_AB R24, R7, R24 ;  /* 0x000000180718723e */ /* 0x000fe200000010ff */
[----:B------:R-:W-:Y:S01]  /*2f70*/  @!P6 FMUL R86, R86, 0.5 ;  /* 0x3f0000005656e820 */ /* 0x000fe20000400000 */
[----:B------:R-:W2:Y:S01]  /*2f80*/  MUFU.EX2 R78, R78 ;  /* 0x0000004e004e7308 */ /* 0x000ea20000000800 */
[----:B------:R-:W-:Y:S01]  /*2f90*/  FADD R38, R5, R30 ;  /* 0x0000001e05267221 */ /* 0x000fe20000000000 */
[----:B------:R-:W-:Y:S01]  /*2fa0*/  FADD R5, R7, R40 ;  /* 0x0000002807057221 */ /* 0x000fe20000000000 */
[----:B------:R-:W-:Y:S01]  /*2fb0*/  FADD R30, R11, R44 ;  /* 0x0000002c0b1e7221 */ /* 0x000fe20000000000 */
[----:B----4-:R-:W-:Y:S01]  /*2fc0*/  @!P1 FMUL R74, R74, R74 ;  /* 0x0000004a4a4a9220 */ /* 0x010fe20000400000 */
[----:B------:R-:W-:Y:S01]  /*2fd0*/  FADD R54, R54, R81 ;  /* 0x0000005136367221 */ /* 0x000fe20000000000 */
[----:B------:R-:W-:Y:S01]  /*2fe0*/  FADD R42, R5, R34 ;  /* 0x00000022052a7221 */ /* 0x000fe20000000000 */
[----:B------:R-:W-:Y:S01]  /*2ff0*/  @!P5 FMUL R2, R2, 0.5 ;  /* 0x3f0000000202d820 */ /* 0x000fe20000400000 */
[----:B------:R-:W3:Y:S01]  /*3000*/  MUFU.EX2 R79, R79 ;  /* 0x0000004f004f7308 */ /* 0x000ee20000000800 */
[----:B------:R-:W-:Y:S01]  /*3010*/  FADD R65, R30, R59 ;  /* 0x0000003b1e417221 */ /* 0x000fe20000000000 */
[----:B------:R-:W-:Y:S01]  /*3020*/  FADD R5, R9, R14 ;  /* 0x0000000e09057221 */ /* 0x000fe20000000000 */
[----:B------:R-:W-:Y:S01]  /*3030*/  FADD R34, R17, R18 ;  /* 0x0000001211227221 */ /* 0x000fe20000000000 */
[----:B------:R-:W-:Y:S01]  /*3040*/  FADD R30, R13, R16 ;  /* 0x000000100d1e7221 */ /* 0x000fe20000000000 */
[----:B------:R-:W-:Y:S01]  /*3050*/  FADD R59, R53, R20 ;  /* 0x00000014353b7221 */ /* 0x000fe20000000000 */
[----:B-1----:R-:W-:Y:S01]  /*3060*/  @!P3 FMUL R71, R71, R71 ;  /* 0x000000474747b220 */ /* 0x002fe20000400000 */
[----:B------:R-:W-:Y:S01]  /*3070*/  FADD R5, R5, R34 ;  /* 0x0000002205057221 */ /* 0x000fe20000000000 */
[----:B------:R-:W1:Y:S01]  /*3080*/  MUFU.EX2 R86, R86 ;  /* 0x0000005600567308 */ /* 0x000e620000000800 */
[----:B------:R-:W-:Y:S01]  /*3090*/  FADD R30, R30, R59 ;  /* 0x0000003b1e1e7221 */ /* 0x000fe20000000000 */
[----:B------:R-:W-:Y:S01]  /*30a0*/  FADD R59, R43, R80 ;  /* 0x000000502b3b7221 */ /* 0x000fe20000000000 */
[----:B------:R-:W-:Y:S01]  /*30b0*/  FADD R34, R27, R62 ;  /* 0x0000003e1b227221 */ /* 0x000fe20000000000 */
[----:B--2---:R-:W-:Y:S01]  /*30c0*/  @!P4 FMUL R78, R78, R78 ;  /* 0x0000004e4e4ec220 */ /* 0x004fe20000400000 */
[----:B------:R-:W-:Y:S01]  /*30d0*/  FADD R50, R64, R71 ;  /* 0x0000004740327221 */ /* 0x000fe20000000000 */
[----:B------:R-:W-:Y:S01]  /*30e0*/  FADD R84, R26, R59 ;  /* 0x0000003b1a547221 */ /* 0x000fe20000000000 */
[----:B------:R-:W-:Y:S01]  /*30f0*/  FADD R85, R34, R73 ;  /* 0x0000004922557221 */ /* 0x000fe20000000000 */
[----:B------:R2:W4:Y:S01]  /*3100*/  MUFU.EX2 R55, R2 ;  /* 0x0000000200377308 */ /* 0x0005220000000800 */
[----:B---3--:R-:W-:Y:S01]  /*3110*/  @!P2 FMUL R79, R79, R79 ;  /* 0x0000004f4f4fa220 */ /* 0x008fe20000400000 */
[----:B------:R-:W-:Y:S01]  /*3120*/  FADD R59, R45, R78 ;  /* 0x0000004e2d3b7221 */ /* 0x000fe20000000000 */
[----:B------:R-:W-:Y:S01]  /*3130*/  FADD R34, R39, R74 ;  /* 0x0000004a27227221 */ /* 0x000fe20000000000 */
[----:B------:R-:W-:Y:S01]  /*3140*/  FADD R26, R56, R63 ;  /* 0x0000003f381a7221 */ /* 0x000fe20000000000 */
[----:B------:R-:W-:Y:S01]  /*3150*/  FADD R73, R72, R79 ;  /* 0x0000004f48497221 */ /* 0x000fe20000000000 */
[----:B------:R-:W-:Y:S01]  /*3160*/  FADD R38, R38, R61 ;  /* 0x0000003d26267221 */ /* 0x000fe20000000000 */
[----:B------:R-:W-:Y:S01]  /*3170*/  FADD R42, R42, R65 ;  /* 0x000000412a2a7221 */ /* 0x000fe20000000000 */
[----:B------:R-:W-:Y:S01]  /*3180*/  FADD R5, R5, R30 ;  /* 0x0000001e05057221 */ /* 0x000fe20000000000 */
[----:B-1----:R-:W-:Y:S01]  /*3190*/  @!P6 FMUL R86, R86, R86 ;  /* 0x000000565656e220 */ /* 0x002fe20000400000 */
[----:B--2---:R-:W-:Y:S01]  /*31a0*/  FADD R2, R31, R66 ;  /* 0x000000421f027221 */ /* 0x004fe20000000000 */
[----:B------:R-:W-:Y:S01]  /*31b0*/  FADD R26, R26, R73 ;  /* 0x000000491a1a7221 */ /* 0x000fe20000000000 */
[----:B------:R-:W-:Y:S01]  /*31c0*/  FADD R84, R84, R87 ;  /* 0x0000005754547221 */ /* 0x000fe20000000000 */
[----:B------:R-:W-:Y:S01]  /*31d0*/  FADD R77, R47, R86 ;  /* 0x000000562f4d7221 */ /* 0x000fe20000000000 */
[----:B------:R-:W-:Y:S01]  /*31e0*/  FADD R2, R2, R59 ;  /* 0x0000003b02027221 */ /* 0x000fe20000000000 */
[----:B------:R-:W-:Y:S01]  /*31f0*/  FADD R54, R85, R54 ;  /* 0x0000003655367221 */ /* 0x000fe20000000000 */
[----:B------:R-:W-:Y:S01]  /*3200*/  FADD R38, R38, R69 ;  /* 0x0000004526267221 */ /* 0x000fe20000000000 */
[----:B----4-:R-:W-:Y:S01]  /*3210*/  @!P5 FMUL R55, R55, R55 ;  /* 0x000000373737d220 */ /* 0x010fe20000400000 */
[----:B------:R-:W-:Y:S01]  /*3220*/  FADD R77, R34, R77 ;  /* 0x0000004d224d7221 */ /* 0x000fe20000000000 */
[----:B------:R-:W-:Y:S01]  /*3230*/  FADD R5, R42, R5 ;  /* 0x000000052a057221 */ /* 0x000fe20000000000 */
[----:B------:R-:W-:Y:S01]  /*3240*/  F2FP.BF16.F32.PACK_AB R27, R56, R31 ;  /* 0x0000001f381b723e */ /* 0x000fe200000010ff */
[----:B------:R-:W-:Y:S01]  /*3250*/  FADD R81, R58, R55 ;  /* 0x000000373a517221 */ /* 0x000fe20000000000 */
[----:B------:R-:W-:Y:S01]  /*3260*/  FADD R77, R2, R77 ;  /* 0x0000004d024d7221 */ /* 0x000fe20000000000 */
[----:B------:R-:W-:Y:S01]  /*3270*/  MOV R2, UR5 ;  /* 0x0000000500027c02 */ /* 0x000fe20008000f00 */
[----:B------:R-:W-:Y:S01]  /*3280*/  FADD R5, R38, R5 ;  /* 0x0000000526057221 */ /* 0x000fe20000000000 */
[----:B------:R-:W-:Y:S01]  /*3290*/  FADD R81, R50, R81 ;  /* 0x0000005132517221 */ /* 0x000fe20000000000 */
[----:B------:R-:W-:Y:S01]  /*32a0*/  FADD R77, R84, R77 ;  /* 0x0000004d544d7221 */ /* 0x000fe20000000000 */
[----:B------:R1:W-:Y:S01]  /*32b0*/  SYNCS.ARRIVE.TRANS64.A1T0 RZ, [R2+UR32], RZ ;  /* 0x000000ff02ff79a7 */ /* 0x0003e20008100020 */
[----:B------:R-:W-:Y:S01]  /*32c0*/  F2FP.BF16.F32.PACK_AB R38, R53, R52 ;  /* 0x000000343526723e */ /* 0x000fe200000010ff */
[----:B------:R-:W-:Y:S01]  /*32d0*/  FADD R81, R26, R81 ;  /* 0x000000511a517221 */ /* 0x000fe20000000000 */
[----:B------:R-:W-:-:S02]  /*32e0*/  F2FP.BF16.F32.PACK_AB R50, R18, R33 ;  /* 0x000000211232723e */ /* 0x000fc400000010ff */
[----:B------:R-:W-:Y:S01]  /*32f0*/  F2FP.BF16.F32.PACK_AB R52, R12, R37 ;  /* 0x000000250c34723e */ /* 0x000fe200000010ff */
[----:B------:R-:W-:Y:S01]  /*3300*/  FADD R54, R54, R81 ;  /* 0x0000005136367221 */ /* 0x000fe20000000000 */
[----:B------:R-:W-:Y:S02]  /*3310*/  F2FP.BF16.F32.PACK_AB R31, R64, R39 ;  /* 0x00000027401f723e */ /* 0x000fe400000010ff */
[----:B------:R-:W-:Y:S01]  /*3320*/  F2FP.BF16.F32.PACK_AB R33, R68, R43 ;  /* 0x0000002b4421723e */ /* 0x000fe200000010ff */
[----:B-1----:R-:W-:Y:S01]  /*3330*/  FADD R2, R77, R54 ;  /* 0x000000364d027221 */ /* 0x002fe20000000000 */
[----:B------:R-:W-:Y:S02]  /*3340*/  F2FP.BF16.F32.PACK_AB R54, R20, R41 ;  /* 0x000000291436723e */ /* 0x000fe400000010ff */
[----:B------:R-:W-:Y:S02]  /*3350*/  F2FP.BF16.F32.PACK_AB R37, R76, R51 ;  /* 0x000000334c25723e */ /* 0x000fe400000010ff */
[----:B------:R-:W-:-:S02]  /*3360*/  F2FP.BF16.F32.PACK_AB R39, R58, R47 ;  /* 0x0000002f3a27723e */ /* 0x000fc400000010ff */
[----:B------:R-:W-:Y:S02]  /*3370*/  F2FP.BF16.F32.PACK_AB R26, R9, R6 ;  /* 0x00000006091a723e */ /* 0x000fe400000010ff */
[----:B------:R-:W-:Y:S02]  /*3380*/  F2FP.BF16.F32.PACK_AB R30, R13, R8 ;  /* 0x000000080d1e723e */ /* 0x000fe400000010ff */
[----:B------:R-:W-:Y:S02]  /*3390*/  F2FP.BF16.F32.PACK_AB R34, R17, R10 ;  /* 0x0000000a1122723e */ /* 0x000fe400000010ff */
        /* <DEDUP_REMOVED lines=8> */
[----:B------:R-:W-:Y:S01]  /*3420*/  F2FP.BF16.F32.PACK_AB R53, R83, R82 ;  /* 0x000000525335723e */ /* 0x000fe200000010ff */
[----:B------:R-:W-:Y:S06]  /*3430*/  @!P0 BRA `(.L_x_19) ;  /* 0x0000000000048947 */ /* 0x000fec0003800000 */
[----:B------:R-:W-:Y:S01]  /*3440*/  BPT.TRAP 0x1 ;  /* 0x000000040000795c */ /* 0x000fe20000300000 */
.L_x_19:
[----:B------:R-:W1:Y:S01]  /*3450*/  SYNCS.PHASECHK.TRANS64.TRYWAIT P1, [UR36+0x24008], R0 ;  /* 0x02400800ff0075a7 */ /* 0x000e620008020164 */
[----:B------:R-:W-:Y:S01]  /*3460*/  ULOP3.LUT UR5, UR7, 0x2000000, URZ, 0xfc, !UPT ;  /* 0x0200000007057892 */ /* 0x000fe2000f8efc3f */
[----:B-1----:R-:W-:Y:S11]  /*3470*/  @!P1 BRA `(.L_x_20) ;  /* 0x0000005c00289947 */ /* 0x002ff60003800000 */
.L_x_94:
[----:B------:R-:W-:Y:S01]  /*3480*/  UIADD3 UR10, UR5, 0x600, URZ ;  /* 0x00000600050a7890 */ /* 0x000fe2000fffe03f */
[----:B------:R-:W-:Y:S01]  /*3490*/  WARPGROUP.ARRIVE ;  /* 0x00000000000079c5 */ /* 0x000fe20000000000 */
[----:B------:R-:W-:Y:S01]  /*34a0*/  UMOV UR11, 0x80000020 ;  /* 0x80000020000b7882 */ /* 0x000fe20000000000 */
[----:B------:R-:W-:-:S06]  /*34b0*/  F2FP.BF16.F32.PACK_AB R55, R55, R86 ;  /* 0x000000563737723e */ /* 0x000fcc00000010ff */
[----:B------:R-:W-:Y:S01]  /*34c0*/  HGMMA.64x96x16.F32.BF16 R88, R24, gdesc[UR8].tnspB, RZ, !UPT, gsb0 ;  /* 0x4160000818587df0 */ /* 0x000fe2000c0018ff */
[----:B------:R-:W-:Y:S01]  /*34d0*/  UIADD3 UR10, UR5, 0x640, URZ ;  /* 0x00000640050a7890 */ /* 0x000fe2000fffe03f */
[----:B------:R-:W-:Y:S01]  /*34e0*/  UMOV UR11, 0x80000020 ;  /* 0x80000020000b7882 */ /* 0x000fe20000000000 */
[----:B------:R-:W-:Y:S02]  /*34f0*/  WARPGROUP.DEPBAR.LE gsb0, 0x0 ;  /* 0x00008000000079c5 */ /* 0x000fe40000010000 */
[----:B------:R-:W-:-:S06]  /*3500*/  WARPGROUP.ARRIVE ;  /* 0x00000000000079c5 */ /* 0x000fcc0000000000 */
[----:B------:R-:W-:Y:S01]  /*3510*/  HGMMA.64x96x16.F32.BF16 R88, R28, gdesc[UR8].tnspB, R88, gsb0 ;  /* 0x416000081c587df0 */ /* 0x000fe20008001858 */
        /* <DEDUP_REMOVED lines=29> */
[----:B------:R-:W-:Y:S03]  /*36f0*/  HGMMA.64x96x16.F32.BF16 R88, R52, gdesc[UR8].tnspB, R88, gsb0 ;  /* 0x4160000834587df0 */ /* 0x000fe60008001858 */
[----:B------:R-:W-:Y:S02]  /*3700*/  WARPGROUP.DEPBAR.LE gsb0, 0x0 ;  /* 0x00008000000079c5 */ /* 0x000fe40000010000 */
[----:B------:R-:W-:Y:S05]  /*3710*/  @!P0 BRA `(.L_x_21) ;  /* 0x0000000000048947 */ /* 0x000fea0003800000 */
[----:B------:R-:W-:Y:S01]  /*3720*/  BPT.TRAP 0x1 ;  /* 0x000000040000795c */ /* 0x000fe20000300000 */
.L_x_21:
[----:B------:R-:W-:Y:S02]  /*3730*/  UISETP.GT.U32.AND UP0, UPT, UR4, 0x1, UPT ;  /* 0x000000010400788c */ /* 0x000fe4000bf04070 */
[----:B------:R-:W-:-:S04]  /*3740*/  UIADD3 UR7, UR36, 0x24028, URZ ;  /* 0x0002402824077890 */ /* 0x000fc8000fffe03f */
[----:B------:R-:W-:Y:S01]  /*3750*/  PLOP3.LUT P1, PT, PT, PT, UP0, 0x80, 0x0 ;  /* 0x000000000000781c */ /* 0x000fe20003f2f008 */
[----:B------:R-:W-:-:S09]  /*3760*/  UPRMT UR7, URZ, 0x654, UR7 ;  /* 0x000006543f077896 */ /* 0x000fd20008000007 */
[----:B------:R-:W-:Y:S03]  /*3770*/  SYNCS.ARRIVE.TRANS64.RED.A1T0 RZ, [UR7], RZ ;  /* 0x000000ffffff79a7 */ /* 0x000fe60008100407 */
[----:B------:R-:W-:Y:S05]  /*3780*/  @P1 BRA `(.L_x_22) ;  /* 0x0000000000041947 */ /* 0x000fea0003800000 */
[----:B------:R-:W-:Y:S01]  /*3790*/  BPT.TRAP 0x1 ;  /* 0x000000040000795c */ /* 0x000fe20000300000 */
.L_x_22:
[----:B-1----:R-:W1:Y:S02]  /*37a0*/  LDC R0, c[0x0][0x28c] ;  /* 0x0000a300ff007b82 */ /* 0x002e640000000800 */
[----:B-1----:R-:W-:-:S13]  /*37b0*/  ISETP.GE.AND P2, PT, R0, 0x81, PT ;  /* 0x000000810000780c */ /* 0x002fda0003f46270 */
[----:B------:R-:W-:Y:S05]  /*37c0*/  @!P2 BRA `(.L_x_23) ;  /* 0x0000002800c4a947 */ /* 0x000fea0003800000 */
[----:B------:R-:W-:Y:S01]  /*37d0*/  IADD3 R0, R0, 0x7f, RZ ;  /* 0x0000007f00007810 */ /* 0x000fe20007ffe0ff */
[----:B------:R-:W-:Y:S01]  /*37e0*/  UMOV UR7, 0x2 ;  /* 0x0000000200077882 */ /* 0x000fe20000000000 */
[----:B------:R-:W-:Y:S01]  /*37f0*/  MOV R9, R4 ;  /* 0x0000000400097202 */ /* 0x000fe20000000f00 */
[----:B------:R-:W-:Y:S01]  /*3800*/  UMOV UR4, 0x1 ;  /* 0x0000000100047882 */ /* 0x000fe20000000000 */
[----:B------:R-:W-:Y:S01]  /*3810*/  SHF.R.S32.HI R7, RZ, 0x1f, R0 ;  /* 0x0000001fff077819 */ /* 0x000fe20000011400 */
[----:B------:R-:W-:Y:S01]  /*3820*/  ULDC UR32, c[0x0][0x604] ;  /* 0x0001810000207ab9 */ /* 0x000fe20000000800 */
[----:B------:R-:W-:Y:S02]  /*3830*/  MOV R6, RZ ;  /* 0x000000ff00067202 */ /* 0x000fe40000000f00 */
[----:B------:R-:W-:Y:S02]  /*3840*/  LEA.HI R0, R7, R0, RZ, 0x7 ;  /* 0x0000000007007211 */ /* 0x000fe400078f38ff */
[----:B------:R-:W-:-:S02]  /*3850*/  MOV R7, R3 ;  /* 0x0000000300077202 */ /* 0x000fc40000000f00 */
[----:B------:R-:W-:-:S07]  /*3860*/  SHF.R.S32.HI R0, RZ, 0x7, R0 ;  /* 0x00000007ff007819 */ /* 0x000fce0000011400 */
.L_x_34:
[----:B------:R-:W-:Y:S05]  /*3870*/  @!P0 BRA `(.L_x_24) ;  /* 0x0000000000048947 */ /* 0x000fea0003800000 */
[----:B------:R-:W-:Y:S01]  /*3880*/  BPT.TRAP 0x1 ;  /* 0x000000040000795c */ /* 0x000fe20000300000 */
.L_x_24:
[----:B------:R-:W-:Y:S01]  /*3890*/  ULEA UR10, UR7, UR36, 0x3 ;  /* 0x00000024070a7291 */ /* 0x000fe2000f8e183f */
[----:B------:R-:W-:-:S08]  /*38a0*/  SHF.L.U32 R3, R6, 0x1f, RZ ;  /* 0x0000001f06037819 */ /* 0x000fd000000006ff */
[----:B------:R-:W1:Y:S02]  /*38b0*/  SYNCS.PHASECHK.TRANS64.TRYWAIT P2, [UR10+0x24000], R3 ;  /* 0x02400003ff0075a7 */ /* 0x000e64000804014a */
[----:B-1----:R-:W-:Y:S05]  /*38c0*/  @!P2 BRA `(.L_x_25) ;  /* 0x00000058002ca947 */ /* 0x002fea0003800000 */
.L_x_95:
[----:B------:R-:W-:Y:S01]  /*38d0*/  UIMAD UR10, UR7, 0x600, UR6 ;  /* 0x00000600070a78a4 */ /* 0x000fe2000f8e0206 */
[----:B------:R-:W-:Y:S01]  /*38e0*/  WARPGROUP.ARRIVE ;  /* 0x00000000000079c5 */ /* 0x000fe20000000000 */
[----:B------:R-:W-:Y:S01]  /*38f0*/  UMOV UR11, 0x80000020 ;  /* 0x80000020000b7882 */ /* 0x000fe20000000000 */
[----:B------:R-:W-:Y:S01]  /*3900*/  UMOV UR15, 0x80000020 ;  /* 0x80000020000f7882 */ /* 0x000fe20000000000 */
[----:B------:R-:W-:Y:S02]  /*3910*/  UIADD3 UR14, UR10, 0x2, URZ ;  /* 0x000000020a0e7890 */ /* 0x000fe4000fffe03f */
[----:B------:R-:W-:Y:S01]  /*3920*/  UIADD3 UR18, UR10, 0x200, URZ ;  /* 0x000002000a127890 */ /* 0x000fe2000fffe03f */
[----:B------:R-:W-:Y:S02]  /*3930*/  UMOV UR19, 0x80000020 ;  /* 0x8000002000137882 */ /* 0x000fe40000000000 */
[----:B------:R-:W-:Y:S01]  /*3940*/  HGMMA.64x128x16.F32.BF16 R24, gdesc[UR8], RZ, !UPT, gsb0 ;  /* 0x01e00000081879f0 */ /* 0x000fe2000c0018ff */
[----:B------:R-:W-:Y:S01]  /*3950*/  UIADD3 UR22, UR10, 0x202, URZ ;  /* 0x000002020a167890 */ /* 0x000fe2000fffe03f */
[----:B------:R-:W-:Y:S01]  /*3960*/  UMOV UR23, 0x80000020 ;  /* 0x8000002000177882 */ /* 0x000fe20000000000 */
[----:B------:R-:W-:Y:S01]  /*3970*/  UIADD3 UR26, UR10, 0x400, URZ ;  /* 0x000004000a1a7890 */ /* 0x000fe2000fffe03f */
[----:B------:R-:W-:Y:S01]  /*3980*/  UMOV UR27, 0x80000020 ;  /* 0x80000020001b7882 */ /* 0x000fe20000000000 */
[----:B------:R-:W-:Y:S01]  /*3990*/  UIADD3 UR30, UR10, 0x402, URZ ;  /* 0x000004020a1e7890 */ /* 0x000fe2000fffe03f */
[----:B------:R-:W-:Y:S01]  /*39a0*/  UMOV UR31, 0x80000020 ;  /* 0x80000020001f7882 */ /* 0x000fe20000000000 */
[----:B------:R-:W-:-:S04]  /*39b0*/  UIADD3 UR7, UR7, 0x1, URZ ;  /* 0x0000000107077890 */ /* 0x000fc8000fffe03f */
[----:B------:R-:W-:-:S04]  /*39c0*/  UISETP.NE.AND UP0, UPT, UR7, 0x5, UPT ;  /* 0x000000050700788c */ /* 0x000fc8000bf05270 */
[----:B------:R-:W-:Y:S02]  /*39d0*/  USEL UR10, URZ, 0x1, UP0 ;  /* 0x000000013f0a7887 */ /* 0x000fe40008000000 */
[----:B------:R-:W-:-:S04]  /*39e0*/  USEL UR11, UR7, URZ, UP0 ;  /* 0x0000003f070b7287 */ /* 0x000fc80008000000 */
[----:B------:R-:W-:Y:S01]  /*39f0*/  LOP3.LUT R6, R6, UR10, RZ, 0x3c, !PT ;  /* 0x0000000a06067c12 */ /* 0x000fe2000f8e3cff */
        /* <DEDUP_REMOVED lines=16> */
[----:B------:R-:W-:Y:S05]  /*3b00*/  @!P0 BRA `(.L_x_26) ;  /* 0x0000000000048947 */ /* 0x000fea0003800000 */
[----:B------:R-:W-:Y:S01]  /*3b10*/  BPT.TRAP 0x1 ;  /* 0x000000040000795c */ /* 0x000fe20000300000 */
.L_x_26:
[----:B-1----:R-:W-:Y:S01]  /*3b20*/  FMNMX R4, R24, R7, !PT ;  /* 0x0000000718047209 */ /* 0x002fe20007800000 */
[----:B------:R-:W-:Y:S01]  /*3b30*/  ULEA UR7, UR11, UR36, 0x3 ;  /* 0x000000240b077291 */ /* 0x000fe2000f8e183f */
[----:B------:R-:W-:Y:S02]  /*3b40*/  FMNMX R10, R26, R9, !PT ;  /* 0x000000091a0a7209 */ /* 0x000fe40007800000 */
[----:B------:R-:W-:Y:S02]  /*3b50*/  FMNMX R3, R25, R4, !PT ;  /* 0x0000000419037209 */ /* 0x000fe40007800000 */
[----:B------:R-:W-:Y:S02]  /*3b60*/  FMNMX R11, R27, R10, !PT ;  /* 0x0000000a1b0b7209 */ /* 0x000fe40007800000 */
[----:B------:R-:W-:Y:S02]  /*3b70*/  FMNMX R4, R28, R3, !PT ;  /* 0x000000031c047209 */ /* 0x000fe40007800000 */
[----:B------:R-:W-:-:S02]  /*3b80*/  FMNMX R10, R30, R11, !PT ;  /* 0x0000000b1e0a7209 */ /* 0x000fc40007800000 */
[----:B------:R-:W-:Y:S02]  /*3b90*/  FMNMX R3, R29, R4, !PT ;  /* 0x000000041d037209 */ /* 0x000fe40007800000 */
[----:B------:R-:W-:Y:S02]  /*3ba0*/  FMNMX R13, R31, R10, !PT ;  /* 0x0000000a1f0d7209 */ /* 0x000fe40007800000 */
        /* <DEDUP_REMOVED lines=27> */
[----:B------:R-:W-:-:S05]  /*3d60*/  FMNMX R4, R85, R4, !PT ;  /* 0x0000000455047209 */ /* 0x000fca0007800000 */
[----:B------:R-:W1:Y:S02]  /*3d70*/  SHFL.BFLY PT, R3, R4, 0x1, 0x1f ;  /* 0x0c201f0004037f89 */ /* 0x000e6400000e0000 */
[----:B-1----:R-:W-:Y:S02]  /*3d80*/  FMNMX R8, R4, R3, !PT ;  /* 0x0000000304087209 */ /* 0x002fe40007800000 */
[----:B------:R-:W-:-:S03]  /*3d90*/  FMNMX R4, R34, R13, !PT ;  /* 0x0000000d22047209 */ /* 0x000fc60007800000 */
[----:B------:R-:W1:Y:S01]  /*3da0*/  SHFL.BFLY PT, R3, R8, 0x2, 0x1f ;  /* 0x0c401f0008037f89 */ /* 0x000e6200000e0000 */
[----:B------:R-:W-:-:S04]  /*3db0*/  FMNMX R15, R35, R4, !PT ;  /* 0x00000004230f7209 */ /* 0x000fc80007800000 */
[----:B------:R-:W-:-:S04]  /*3dc0*/  FMNMX R4, R38, R15, !PT ;  /* 0x0000000f26047209 */ /* 0x000fc80007800000 */
[----:B------:R-:W-:-:S04]  /*3dd0*/  FMNMX R15, R39, R4, !PT ;  /* 0x00000004270f7209 */ /* 0x000fc80007800000 */
[----:B------:R-:W-:-:S04]  /*3de0*/  FMNMX R4, R42, R15, !PT ;  /* 0x0000000f2a047209 */ /* 0x000fc80007800000 */
[----:B------:R-:W-:-:S04]  /*3df0*/  FMNMX R17, R43, R4, !PT ;  /* 0x000000042b117209 */ /* 0x000fc80007800000 */
[----:B------:R-:W-:Y:S02]  /*3e00*/  FMNMX R4, R46, R17, !PT ;  /* 0x000000112e047209 */ /* 0x000fe40007800000 */
[----:B-1----:R-:W-:Y:S02]  /*3e10*/  FMNMX R3, R8, R3, !PT ;  /* 0x0000000308037209 */ /* 0x002fe40007800000 */
[----:B------:R-:W-:Y:S02]  /*3e20*/  FMNMX R19, R47, R4, !PT ;  /* 0x000000042f137209 */ /* 0x000fe40007800000 */
[C---:B------:R-:W-:Y:S02]  /*3e30*/  FSETP.NEU.AND P2, PT, R3.reuse, -INF , PT ;  /* 0xff8000000300780b */ /* 0x040fe40003f4d000 */
[----:B------:R-:W-:Y:S02]  /*3e40*/  FMNMX R4, R50, R19, !PT ;  /* 0x0000001332047209 */ /* 0x000fe40007800000 */
[----:B------:R-:W-:-:S02]  /*3e50*/  FSEL R12, R3, RZ, P2 ;  /* 0x000000ff030c7208 */ /* 0x000fc40001000000 */
[----:B------:R-:W-:-:S03]  /*3e60*/  FMNMX R19, R51, R4, !PT ;  /* 0x0000000433137209 */ /* 0x000fc60007800000 */
[----:B------:R-:W-:Y:S01]  /*3e70*/  FMUL R136, R12, UR32 ;  /* 0x000000200c887c20 */ /* 0x000fe20008400000 */
[----:B------:R-:W-:Y:S01]  /*3e80*/  FMNMX R4, R54, R19, !PT ;  /* 0x0000001336047209 */ /* 0x000fe20007800000 */
[----:B------:R-:W-:Y:S02]  /*3e90*/  FADD R12, -R12, R7 ;  /* 0x000000070c0c7221 */ /* 0x000fe40000000100 */
[--C-:B------:R-:W-:Y:S01]  /*3ea0*/  FFMA R24, R24, UR32, -R136.reuse ;  /* 0x0000002018187c23 */ /* 0x100fe20008000888 */
[--C-:B------:R-:W-:Y:S01]  /*3eb0*/  FFMA R11, R25, UR32, -R136.reuse ;  /* 0x00000020190b7c23 */ /* 0x100fe20008000888 */
[--C-:B------:R-:W-:Y:S01]  /*3ec0*/  FFMA R8, R28, UR32, -R136.reuse ;  /* 0x000000201c087c23 */ /* 0x100fe20008000888 */
[--C-:B------:R-:W-:Y:S01]  /*3ed0*/  FFMA R15, R33, UR32, -R136.reuse ;  /* 0x00000020210f7c23 */ /* 0x100fe20008000888 */
[--C-:B------:R-:W-:Y:S01]  /*3ee0*/  FFMA R13, R29, UR32, -R136.reuse ;  /* 0x000000201d0d7c23 */ /* 0x100fe20008000888 */
[----:B------:R-:W-:Y:S01]  /*3ef0*/  FSETP.GEU.AND P6, PT, R24, -126, PT ;  /* 0xc2fc00001800780b */ /* 0x000fe20003fce000 */
        /* <DEDUP_REMOVED lines=9> */
[----:B------:R-:W-:Y:S01]  /*3f90*/  FMNMX R21, R55, R4, !PT ;  /* 0x0000000437157209 */ /* 0x000fe20007800000 */
[--C-:B------:R-:W-:Y:S01]  /*3fa0*/  FFMA R19, R41, UR32, -R136.reuse ;  /* 0x0000002029137c23 */ /* 0x100fe20008000888 */
[--C-:B------:R-:W-:Y:S01]  /*3fb0*/  FFMA R36, R48, UR32, -R136.reuse ;  /* 0x0000002030247c23 */ /* 0x100fe20008000888 */
[----:B------:R-:W-:Y:S01]  /*3fc0*/  @!P6 FMUL R24, R24, 0.5 ;  /* 0x3f0000001818e820 */ /* 0x000fe20000400000 */
[----:B------:R-:W-:Y:S01]  /*3fd0*/  FMNMX R4, R58, R21, !PT ;  /* 0x000000153a047209 */ /* 0x000fe20007800000 */
[----:B------:R-:W-:Y:S01]  /*3fe0*/  @!P3 FMUL R11, R11, 0.5 ;  /* 0x3f0000000b0bb820 */ /* 0x000fe20000400000 */
[--C-:B------:R-:W-:Y:S01]  /*3ff0*/  FFMA R21, R45, UR32, -R136.reuse ;  /* 0x000000202d157c23 */ /* 0x100fe20008000888 */
[----:B------:R-:W-:Y:S01]  /*4000*/  @!P4 FMUL R8, R8, 0.5 ;  /* 0x3f0000000808c820 */ /* 0x000fe20000400000 */
[----:B------:R-:W-:Y:S01]  /*4010*/  FMNMX R23, R59, R4, !PT ;  /* 0x000000043b177209 */ /* 0x000fe20007800000 */
[----:B------:R-:W1:Y:S01]  /*4020*/  MUFU.EX2 R24, R24 ;  /* 0x0000001800187308 */ /* 0x000e620000000800 */
[----:B------:R-:W-:Y:S01]  /*4030*/  @!P5 FMUL R13, R13, 0.5 ;  /* 0x3f0000000d0dd820 */ /* 0x000fe20000400000 */
[----:B------:R-:W-:Y:S01]  /*4040*/  @!P2 FMUL R28, R28, 0.5 ;  /* 0x3f0000001c1ca820 */ /* 0x000fe20000400000 */
[----:B------:R-:W-:Y:S01]  /*4050*/  FMNMX R4, R62, R23, !PT ;  /* 0x000000173e047209 */ /* 0x000fe20007800000 */
[--C-:B------:R-:W-:Y:S01]  /*4060*/  FFMA R41, R53, UR32, -R136.reuse ;  /* 0x0000002035297c23 */ /* 0x100fe20008000888 */
[--C-:B------:R-:W-:Y:S01]  /*4070*/  FFMA R16, R52, UR32, -R136.reuse ;  /* 0x0000002034107c23 */ /* 0x100fe20008000888 */
[--C-:B------:R-:W-:Y:S01]  /*4080*/  FFMA R45, R56, UR32, -R136.reuse ;  /* 0x00000020382d7c23 */ /* 0x100fe20008000888 */
[----:B------:R-:W-:Y:S01]  /*4090*/  FMNMX R23, R63, R4, !PT ;  /* 0x000000043f177209 */ /* 0x000fe20007800000 */
[----:B------:R-:W2:Y:S01]  /*40a0*/  MUFU.EX2 R11, R11 ;  /* 0x0000000b000b7308 */ /* 0x000ea20000000800 */
[--C-:B------:R-:W-:Y:S01]  /*40b0*/  FFMA R40, R57, UR32, -R136.reuse ;  /* 0x0000002039287c23 */ /* 0x100fe20008000888 */
[--C-:B------:R-:W-:Y:S01]  /*40c0*/  FFMA R53, R64, UR32, -R136.reuse ;  /* 0x0000002040357c23 */ /* 0x100fe20008000888 */
[----:B------:R-:W-:Y:S01]  /*40d0*/  FMNMX R4, R66, R23, !PT ;  /* 0x0000001742047209 */ /* 0x000fe20007800000 */
[--C-:B------:R-:W-:Y:S01]  /*40e0*/  FFMA R23, R49, UR32, -R136.reuse ;  /* 0x0000002031177c23 */ /* 0x100fe20008000888 */
[--C-:B------:R-:W-:Y:S01]  /*40f0*/  FFMA R49, R60, UR32, -R136.reuse ;  /* 0x000000203c317c23 */ /* 0x100fe20008000888 */
[--C-:B------:R-:W-:Y:S01]  /*4100*/  FFMA R18, R61, UR32, -R136.reuse ;  /* 0x000000203d127c23 */ /* 0x100fe20008000888 */
[----:B------:R-:W-:Y:S01]  /*4110*/  FMNMX R25, R67, R4, !PT ;  /* 0x0000000443197209 */ /* 0x000fe20007800000 */
[----:B------:R-:W3:Y:S01]  /*4120*/  MUFU.EX2 R8, R8 ;  /* 0x0000000800087308 */ /* 0x000ee20000000800 */
[----:B-1----:R-:W-:Y:S01]  /*4130*/  @!P6 FMUL R24, R24, R24 ;  /* 0x000000181818e220 */ /* 0x002fe20000400000 */
[----:B------:R-:W-:Y:S01]  /*4140*/  FSETP.GEU.AND P6, PT, R15, -126, PT ;  /* 0xc2fc00000f00780b */ /* 0x000fe20003fce000 */
[--C-:B------:R-:W-:Y:S01]  /*4150*/  FFMA R44, R65, UR32, -R136.reuse ;  /* 0x00000020412c7c23 */ /* 0x100fe20008000888 */
[----:B------:R-:W-:Y:S01]  /*4160*/  FMNMX R4, R70, R25, !PT ;  /* 0x0000001946047209 */ /* 0x000fe20007800000 */
[--C-:B------:R-:W-:Y:S01]  /*4170*/  FFMA R57, R68, UR32, -R136.reuse ;  /* 0x0000002044397c23 */ /* 0x100fe20008000888 */
[--C-:B------:R-:W-:Y:S01]  /*4180*/  FFMA R48, R73, UR32, -R136.reuse ;  /* 0x0000002049307c23 */ /* 0x100fe20008000888 */
[--C-:B------:R-:W-:Y:S01]  /*4190*/  FFMA R20, R69, UR32, -R136.reuse ;  /* 0x0000002045147c23 */ /* 0x100fe20008000888 */
[----:B------:R-:W1:Y:S01]  /*41a0*/  MUFU.EX2 R13, R13 ;  /* 0x0000000d000d7308 */ /* 0x000e620000000800 */
[----:B--2---:R-:W-:Y:S01]  /*41b0*/  @!P3 FMUL R11, R11, R11 ;  /* 0x0000000b0b0bb220 */ /* 0x004fe20000400000 */
[----:B------:R-:W-:Y:S01]  /*41c0*/  FSETP.GEU.AND P3, PT, R10, -126, PT ;  /* 0xc2fc00000a00780b */ /* 0x000fe20003f6e000 */
[--C-:B------:R-:W-:Y:S01]  /*41d0*/  FFMA R61, R72, UR32, -R136.reuse ;  /* 0x00000020483d7c23 */ /* 0x100fe20008000888 */
[----:B------:R-:W-:Y:S01]  /*41e0*/  FMNMX R25, R71, R4, !PT ;  /* 0x0000000447197209 */ /* 0x000fe20007800000 */
[--C-:B------:R-:W-:Y:S01]  /*41f0*/  FFMA R65, R76, UR32, -R136.reuse ;  /* 0x000000204c417c23 */ /* 0x100fe20008000888 */
[--C-:B------:R-:W-:Y:S01]  /*4200*/  FFMA R22, R77, UR32, -R136.reuse ;  /* 0x000000204d167c23 */ /* 0x100fe20008000888 */
[----:B------:R-:W-:Y:S01]  /*4210*/  @!P6 FMUL R15, R15, 0.5 ;  /* 0x3f0000000f0fe820 */ /* 0x000fe20000400000 */
[----:B------:R-:W2:Y:S01]  /*4220*/  MUFU.EX2 R28, R28 ;  /* 0x0000001c001c7308 */ /* 0x000ea20000000800 */
[----:B---3--:R-:W-:Y:S01]  /*4230*/  @!P4 FMUL R8, R8, R8 ;  /* 0x000000080808c220 */ /* 0x008fe20000400000 */
[----:B------:R-:W-:Y:S01]  /*4240*/  FSETP.GEU.AND P4, PT, R17, -126, PT ;  /* 0xc2fc00001100780b */ /* 0x000fe20003f8e000 */
[--C-:B------:R-:W-:Y:S01]  /*4250*/  FFMA R52, R81, UR32, -R136.reuse ;  /* 0x0000002051347c23 */ /* 0x100fe20008000888 */
[----:B------:R-:W-:Y:S01]  /*4260*/  FMNMX R4, R74, R25, !PT ;  /* 0x000000194a047209 */ /* 0x000fe20007800000 */
[--C-:B------:R-:W-:Y:S01]  /*4270*/  FFMA R69, R80, UR32, -R136.reuse ;  /* 0x0000002050457c23 */ /* 0x100fe20008000888 */
[--C-:B------:R-:W-:Y:S01]  /*4280*/  FFMA R56, R85, UR32, -R136.reuse ;  /* 0x0000002055387c23 */ /* 0x100fe20008000888 */
[----:B------:R-:W-:Y:S01]  /*4290*/  @!P3 FMUL R10, R10, 0.5 ;  /* 0x3f0000000a0ab820 */ /* 0x000fe20000400000 */
[----:B------:R-:W3:Y:S01]  /*42a0*/  MUFU.EX2 R15, R15 ;  /* 0x0000000f000f7308 */ /* 0x000ee20000000800 */
[----:B-1----:R-:W-:Y:S01]  /*42b0*/  @!P5 FMUL R13, R13, R13 ;  /* 0x0000000d0d0dd220 */ /* 0x002fe20000400000 */
[----:B------:R-:W-:Y:S01]  /*42c0*/  FSETP.GEU.AND P5, PT, R32, -126, PT ;  /* 0xc2fc00002000780b */ /* 0x000fe20003fae000 */
[----:B------:R-:W-:Y:S01]  /*42d0*/  FFMA R73, R84, UR32, -R136 ;  /* 0x0000002054497c23 */ /* 0x000fe20008000888 */
[----:B------:R-:W-:Y:S01]  /*42e0*/  FMNMX R25, R75, R4, !PT ;  /* 0x000000044b197209 */ /* 0x000fe20007800000 */
[----:B------:R-:W-:-:S02]  /*42f0*/  FMUL R12, R12, UR32 ;  /* 0x000000200c0c7c20 */ /* 0x000fc40008400000 */
[----:B------:R-:W-:Y:S01]  /*4300*/  @!P4 FMUL R17, R17, 0.5 ;  /* 0x3f0000001111c820 */ /* 0x000fe20000400000 */
[----:B------:R-:W1:Y:S01]  /*4310*/  MUFU.EX2 R10, R10 ;  /* 0x0000000a000a7308 */ /* 0x000e620000000800 */
[----:B--2---:R-:W-:Y:S01]  /*4320*/  @!P2 FMUL R28, R28, R28 ;  /* 0x0000001c1c1ca220 */ /* 0x004fe20000400000 */
[----:B------:R-:W-:Y:S02]  /*4330*/  FSETP.GEU.AND P2, PT, R19, -126, PT ;  /* 0xc2fc00001300780b */ /* 0x000fe40003f4e000 */
[----:B------:R-:W-:-:S03]  /*4340*/  FMNMX R4, R78, R25, !PT ;  /* 0x000000194e047209 */ /* 0x000fc60007800000 */
[----:B------:R-:W-:Y:S01]  /*4350*/  @!P5 FMUL R32, R32, 0.5 ;  /* 0x3f0000002020d820 */ /* 0x000fe20000400000 */
[----:B------:R-:W2:Y:S01]  /*4360*/  MUFU.EX2 R17, R17 ;  /* 0x0000001100117308 */ /* 0x000ea20000000800 */
[----:B---3--:R-:W-:Y:S01]  /*4370*/  @!P6 FMUL R15, R15, R15 ;  /* 0x0000000f0f0fe220 */ /* 0x008fe20000400000 */
[----:B------:R-:W-:Y:S02]  /*4380*/  FSETP.GEU.AND P6, PT, R14, -126, PT ;  /* 0xc2fc00000e00780b */ /* 0x000fe40003fce000 */
[----:B------:R-:W-:-:S03]  /*4390*/  FMNMX R25, R79, R4, !PT ;  /* 0x000000044f197209 */ /* 0x000fc60007800000 */
[----:B------:R-:W-:Y:S01]  /*43a0*/  @!P2 FMUL R19, R19, 0.5 ;  /* 0x3f0000001313a820 */ /* 0x000fe20000400000 */
[----:B------:R-:W3:Y:S01]  /*43b0*/  MUFU.EX2 R32, R32 ;  /* 0x0000002000207308 */ /* 0x000ee20000000800 */
[----:B-1----:R-:W-:Y:S01]  /*43c0*/  @!P3 FMUL R10, R10, R10 ;  /* 0x0000000a0a0ab220 */ /* 0x002fe20000400000 */
[----:B------:R-:W-:Y:S02]  /*43d0*/  FSETP.GEU.AND P3, PT, R21, -126, PT ;  /* 0xc2fc00001500780b */ /* 0x000fe40003f6e000 */
[----:B------:R-:W-:-:S03]  /*43e0*/  FMNMX R4, R82, R25, !PT ;  /* 0x0000001952047209 */ /* 0x000fc60007800000 */
        /* <DEDUP_REMOVED lines=18> */
[----:B------:R-:W-:Y:S01]  /*4510*/  FSETP.GEU.AND P6, PT, R41, -126, PT ;  /* 0xc2fc00002900780b */ /* 0x000fe20003fce000 */
[----:B------:R-:W2:Y:S04]  /*4520*/  SHFL.BFLY PT, R25, R4, 0x1, 0x1f ;  /* 0x0c201f0004197f89 */ /* 0x000ea800000e0000 */
[----:B------:R-:W-:Y:S01]  /*4530*/  @!P2 FMUL R16, R16, 0.5 ;  /* 0x3f0000001010a820 */ /* 0x000fe20000400000 */
[----:B------:R-:W4:Y:S01]  /*4540*/  MUFU.EX2 R23, R23 ;  /* 0x0000001700177308 */ /* 0x000f220000000800 */
[----:B---3--:R-:W-:Y:S01]  /*4550*/  @!P3 FMUL R21, R21, R21 ;  /* 0x000000151515b220 */ /* 0x008fe20000400000 */
[----:B------:R-:W-:-:S05]  /*4560*/  FSETP.GEU.AND P3, PT, R45, -126, PT ;  /* 0xc2fc00002d00780b */ /* 0x000fca0003f6e000 */
[----:B------:R-:W-:Y:S01]  /*4570*/  @!P6 FMUL R41, R41, 0.5 ;  /* 0x3f0000002929e820 */ /* 0x000fe20000400000 */
[----:B------:R-:W3:Y:S01]  /*4580*/  MUFU.EX2 R16, R16 ;  /* 0x0000001000107308 */ /* 0x000ee20000000800 */
[----:B-1----:R-:W-:Y:S01]  /*4590*/  @!P4 FMUL R36, R36, R36 ;  /* 0x000000242424c220 */ /* 0x002fe20000400000 */
[----:B------:R-:W-:-:S05]  /*45a0*/  FSETP.GEU.AND P4, PT, R40, -126, PT ;  /* 0xc2fc00002800780b */ /* 0x000fca0003f8e000 */
[----:B------:R-:W-:Y:S01]  /*45b0*/  @!P3 FMUL R45, R45, 0.5 ;  /* 0x3f0000002d2db820 */ /* 0x000fe20000400000 */
[----:B------:R-:W1:Y:S01]  /*45c0*/  MUFU.EX2 R41, R41 ;  /* 0x0000002900297308 */ /* 0x000e620000000800 */
[----:B----4-:R-:W-:Y:S01]  /*45d0*/  @!P5 FMUL R23, R23, R23 ;  /* 0x000000171717d220 */ /* 0x010fe20000400000 */
[----:B------:R-:W-:Y:S02]  /*45e0*/  FSETP.GEU.AND P5, PT, R49, -126, PT ;  /* 0xc2fc00003100780b */ /* 0x000fe40003fae000 */
[----:B--2---:R-:W-:-:S03]  /*45f0*/  FMNMX R4, R4, R25, !PT ;  /* 0x0000001904047209 */ /* 0x004fc60007800000 */
[----:B------:R-:W-:Y:S01]  /*4600*/  @!P4 FMUL R40, R40, 0.5 ;  /* 0x3f0000002828c820 */ /* 0x000fe20000400000 */
[----:B------:R-:W2:Y:S01]  /*4610*/  MUFU.EX2 R45, R45 ;  /* 0x0000002d002d7308 */ /* 0x000ea20000000800 */
[----:B---3--:R-:W-:Y:S01]  /*4620*/  @!P2 FMUL R16, R16, R16 ;  /* 0x000000101010a220 */ /* 0x008fe20000400000 */
[----:B------:R-:W-:Y:S01]  /*4630*/  FSETP.GEU.AND P2, PT, R18, -126, PT ;  /* 0xc2fc00001200780b */ /* 0x000fe20003f4e000 */
[----:B------:R-:W3:Y:S04]  /*4640*/  SHFL.BFLY PT, R25, R4, 0x2, 0x1f ;  /* 0x0c401f0004197f89 */ /* 0x000ee800000e0000 */
[----:B------:R-:W-:Y:S01]  /*4650*/  @!P5 FMUL R49, R49, 0.5 ;  /* 0x3f0000003131d820 */ /* 0x000fe20000400000 */
[----:B------:R-:W4:Y:S01]  /*4660*/  MUFU.EX2 R40, R40 ;  /* 0x0000002800287308 */ /* 0x000f220000000800 */
[----:B-1----:R-:W-:Y:S01]  /*4670*/  @!P6 FMUL R41, R41, R41 ;  /* 0x000000292929e220 */ /* 0x002fe20000400000 */
[----:B------:R-:W-:-:S05]  /*4680*/  FSETP.GEU.AND P6, PT, R53, -126, PT ;  /* 0xc2fc00003500780b */ /* 0x000fca0003fce000 */
[----:B------:R-:W-:Y:S01]  /*4690*/  @!P2 FMUL R18, R18, 0.5 ;  /* 0x3f0000001212a820 */ /* 0x000fe20000400000 */
[----:B------:R-:W1:Y:S01]  /*46a0*/  MUFU.EX2 R49, R49 ;  /* 0x0000003100317308 */ /* 0x000e620000000800 */
[----:B--2---:R-:W-:Y:S01]  /*46b0*/  @!P3 FMUL R45, R45, R45 ;  /* 0x0000002d2d2db220 */ /* 0x004fe20000400000 */
[----:B------:R-:W-:-:S03]  /*46c0*/  FSETP.GEU.AND P3, PT, R44, -126, PT ;  /* 0xc2fc00002c00780b */ /* 0x000fc60003f6e000 */
[----:B------:R-:W-:Y:S01]  /*46d0*/  FADD R7, R24, R45 ;  /* 0x0000002d18077221 */ /* 0x000fe20000000000 */
[----:B------:R-:W-:Y:S01]  /*46e0*/  F2FP.BF16.F32.PACK_AB R24, R11, R24 ;  /* 0x000000180b18723e */ /* 0x000fe200000010ff */
[----:B------:R-:W-:Y:S01]  /*46f0*/  @!P6 FMUL R53, R53, 0.5 ;  /* 0x3f0000003535e820 */ /* 0x000fe20000400000 */
[----:B------:R-:W2:Y:S01]  /*4700*/  MUFU.EX2 R18, R18 ;  /* 0x0000001200127308 */ /* 0x000ea20000000800 */
[----:B----4-:R-:W-:Y:S01]  /*4710*/  @!P4 FMUL R40, R40, R40 ;  /* 0x000000282828c220 */ /* 0x010fe20000400000 */
[----:B------:R-:W-:Y:S02]  /*4720*/  FSETP.GEU.AND P4, PT, R57, -126, PT ;  /* 0xc2fc00003900780b */ /* 0x000fe40003f8e000 */
[----:B---3--:R-:W-:-:S03]  /*4730*/  FMNMX R4, R4, R25, !PT ;  /* 0x0000001904047209 */ /* 0x008fc60007800000 */
[----:B------:R-:W-:Y:S01]  /*4740*/  @!P3 FMUL R44, R44, 0.5 ;  /* 0x3f0000002c2cb820 */ /* 0x000fe20000400000 */
[----:B------:R-:W3:Y:S01]  /*4750*/  MUFU.EX2 R53, R53 ;  /* 0x0000003500357308 */ /* 0x000ee20000000800 */
[----:B-1----:R-:W-:Y:S01]  /*4760*/  @!P5 FMUL R49, R49, R49 ;  /* 0x000000313131d220 */ /* 0x002fe20000400000 */
[----:B------:R-:W-:-:S05]  /*4770*/  FSETP.GEU.AND P5, PT, R20, -126, PT ;  /* 0xc2fc00001400780b */ /* 0x000fca0003fae000 */
[----:B------:R-:W-:Y:S01]  /*4780*/  @!P4 FMUL R57, R57, 0.5 ;  /* 0x3f0000003939c820 */ /* 0x000fe20000400000 */
[----:B------:R-:W1:Y:S01]  /*4790*/  MUFU.EX2 R44, R44 ;  /* 0x0000002c002c7308 */ /* 0x000e620000000800 */
[----:B--2---:R-:W-:Y:S01]  /*47a0*/  @!P2 FMUL R18, R18, R18 ;  /* 0x000000121212a220 */ /* 0x004fe20000400000 */
[----:B------:R-:W-:-:S05]  /*47b0*/  FSETP.GEU.AND P2, PT, R61, -126, PT ;  /* 0xc2fc00003d00780b */ /* 0x000fca0003f4e000 */
[----:B------:R-:W-:Y:S01]  /*47c0*/  @!P5 FMUL R20, R20, 0.5 ;  /* 0x3f0000001414d820 */ /* 0x000fe20000400000 */
[----:B------:R-:W2:Y:S01]  /*47d0*/  MUFU.EX2 R57, R57 ;  /* 0x0000003900397308 */ /* 0x000ea20000000800 */
        /* <DEDUP_REMOVED lines=17> */
[----:B------:R-:W-:-:S04]  /*48f0*/  FSETP.NEU.AND P2, PT, R4, -INF , PT ;  /* 0xff8000000400780b */ /* 0x000fc80003f4d000 */
[----:B------:R-:W-:Y:S01]  /*4900*/  FSEL R60, R4, RZ, P2 ;  /* 0x000000ff043c7208 */ /* 0x000fe20001000000 */
[----:B------:R-:W-:Y:S01]  /*4910*/  @!P5 FMUL R69, R69, 0.5 ;  /* 0x3f0000004545d820 */ /* 0x000fe20000400000 */
[----:B------:R-:W1:Y:S01]  /*4920*/  MUFU.EX2 R22, R22 ;  /* 0x0000001600167308 */ /* 0x000e620000000800 */
[----:B--2---:R-:W-:Y:S01]  /*4930*/  @!P6 FMUL R48, R48, R48 ;  /* 0x000000303030e220 */ /* 0x004fe20000400000 */
[----:B------:R-:W-:Y:S01]  /*4940*/  FSETP.GEU.AND P6, PT, R52, -126, PT ;  /* 0xc2fc00003400780b */ /* 0x000fe20003fce000 */
[C---:B------:R-:W-:Y:S01]  /*4950*/  FMUL R64, R60.reuse, UR32 ;  /* 0x000000203c407c20 */ /* 0x040fe20008400000 */
[----:B------:R-:W-:Y:S01]  /*4960*/  FSETP.GEU.AND P2, PT, R73, -126, PT ;  /* 0xc2fc00004900780b */ /* 0x000fe20003f4e000 */
[----:B------:R-:W-:Y:S01]  /*4970*/  FADD R77, -R60, R9 ;  /* 0x000000093c4d7221 */ /* 0x000fe20000000100 */
[----:B------:R-:W-:Y:S01]  /*4980*/  FADD R9, R28, R53 ;  /* 0x000000351c097221 */ /* 0x000fe20000000000 */
[--C-:B------:R-:W-:Y:S01]  /*4990*/  FFMA R25, R26, UR32, -R64.reuse ;  /* 0x000000201a197c23 */ /* 0x100fe20008000840 */
[----:B------:R-:W2:Y:S01]  /*49a0*/  MUFU.EX2 R69, R69 ;  /* 0x0000004500457308 */ /* 0x000ea20000000800 */
[----:B---3--:R-:W-:Y:S01]  /*49b0*/  @!P3 FMUL R65, R65, R65 ;  /* 0x000000414141b220 */ /* 0x008fe20000400000 */
[----:B------:R-:W-:Y:S01]  /*49c0*/  FSETP.GEU.AND P3, PT, R56, -126, PT ;  /* 0xc2fc00003800780b */ /* 0x000fe20003f6e000 */
[--C-:B------:R-:W-:Y:S01]  /*49d0*/  FFMA R26, R27, UR32, -R64.reuse ;  /* 0x000000201b1a7c23 */ /* 0x100fe20008000840 */
[--C-:B------:R-:W-:Y:S01]  /*49e0*/  FFMA R27, R30, UR32, -R64.reuse ;  /* 0x000000201e1b7c23 */ /* 0x100fe20008000840 */
[--C-:B------:R-:W-:Y:S01]  /*49f0*/  FFMA R29, R34, UR32, -R64.reuse ;  /* 0x00000020221d7c23 */ /* 0x100fe20008000840 */
[--C-:B------:R-:W-:Y:S01]  /*4a00*/  FFMA R31, R31, UR32, -R64.reuse ;  /* 0x000000201f1f7c23 */ /* 0x100fe20008000840 */
[----:B------:R-:W-:Y:S01]  /*4a10*/  @!P6 FMUL R52, R52, 0.5 ;  /* 0x3f0000003434e820 */ /* 0x000fe20000400000 */
[--C-:B------:R-:W-:Y:S01]  /*4a20*/  FFMA R35, R35, UR32, -R64.reuse ;  /* 0x0000002023237c23 */ /* 0x100fe20008000840 */
[----:B-1----:R-:W-:Y:S01]  /*4a30*/  @!P4 FMUL R22, R22, R22 ;  /* 0x000000161616c220 */ /* 0x002fe20000400000 */
[----:B------:R-:W-:Y:S01]  /*4a40*/  FSETP.GEU.AND P4, PT, R25, -126, PT ;  /* 0xc2fc00001900780b */ /* 0x000fe20003f8e000 */
[----:B------:R-:W-:Y:S01]  /*4a50*/  @!P2 FMUL R73, R73, 0.5 ;  /* 0x3f0000004949a820 */ /* 0x000fe20000400000 */
[--C-:B------:R-:W-:Y:S01]  /*4a60*/  FFMA R39, R39, UR32, -R64.reuse ;  /* 0x0000002027277c23 */ /* 0x100fe20008000840 */
[----:B------:R-:W1:Y:S01]  /*4a70*/  MUFU.EX2 R52, R52 ;  /* 0x0000003400347308 */ /* 0x000e620000000800 */
[--C-:B------:R-:W-:Y:S01]  /*4a80*/  FFMA R43, R43, UR32, -R64.reuse ;  /* 0x000000202b2b7c23 */ /* 0x100fe20008000840 */
[----:B------:R-:W-:Y:S01]  /*4a90*/  @!P3 FMUL R56, R56, 0.5 ;  /* 0x3f0000003838b820 */ /* 0x000fe20000400000 */
[--C-:B------:R-:W-:Y:S01]  /*4aa0*/  FFMA R33, R42, UR32, -R64.reuse ;  /* 0x000000202a217c23 */ /* 0x100fe20008000840 */
[----:B--2---:R-:W-:Y:S01]  /*4ab0*/  @!P5 FMUL R69, R69, R69 ;  /* 0x000000454545d220 */ /* 0x004fe20000400000 */
[----:B------:R-:W-:Y:S01]  /*4ac0*/  FSETP.GEU.AND P5, PT, R26, -126, PT ;  /* 0xc2fc00001a00780b */ /* 0x000fe20003fae000 */
[--C-:B------:R-:W-:Y:S01]  /*4ad0*/  FFMA R47, R47, UR32, -R64.reuse ;  /* 0x000000202f2f7c23 */ /* 0x100fe20008000840 */
[--C-:B------:R-:W-:Y:S01]  /*4ae0*/  FFMA R37, R50, UR32, -R64.reuse ;  /* 0x0000002032257c23 */ /* 0x100fe20008000840 */
[----:B------:R-:W2:Y:S01]  /*4af0*/  MUFU.EX2 R56, R56 ;  /* 0x0000003800387308 */ /* 0x000ea20000000800 */
[--C-:B------:R-:W-:Y:S01]  /*4b00*/  FFMA R58, R58, UR32, -R64.reuse ;  /* 0x000000203a3a7c23 */ /* 0x100fe20008000840 */
[----:B------:R-:W-:Y:S01]  /*4b10*/  @!P4 FMUL R25, R25, 0.5 ;  /* 0x3f0000001919c820 */ /* 0x000fe20000400000 */
[--C-:B------:R-:W-:Y:S01]  /*4b20*/  FFMA R55, R55, UR32, -R64.reuse ;  /* 0x0000002037377c23 */ /* 0x100fe20008000840 */
[--C-:B------:R-:W-:Y:S01]  /*4b30*/  FFMA R59, R59, UR32, -R64.reuse ;  /* 0x000000203b3b7c23 */ /* 0x100fe20008000840 */
[--C-:B------:R-:W-:Y:S01]  /*4b40*/  FFMA R63, R63, UR32, -R64.reuse ;  /* 0x000000203f3f7c23 */ /* 0x100fe20008000840 */
[--C-:B------:R-:W-:Y:S01]  /*4b50*/  FFMA R51, R51, UR32, -R64.reuse ;  /* 0x0000002033337c23 */ /* 0x100fe20008000840 */
[--C-:B------:R-:W-:Y:S01]  /*4b60*/  FFMA R67, R67, UR32, -R64.reuse ;  /* 0x0000002043437c23 */ /* 0x100fe20008000840 */
[----:B------:R-:W3:Y:S01]  /*4b70*/  MUFU.EX2 R73, R73 ;  /* 0x0000004900497308 */ /* 0x000ee20000000800 */
[----:B-1----:R-:W-:Y:S01]  /*4b80*/  @!P6 FMUL R52, R52, R52 ;  /* 0x000000343434e220 */ /* 0x002fe20000400000 */
[----:B------:R-:W-:Y:S01]  /*4b90*/  FSETP.GEU.AND P6, PT, R27, -126, PT ;  /* 0xc2fc00001b00780b */ /* 0x000fe20003fce000 */
[----:B------:R-:W-:Y:S01]  /*4ba0*/  @!P5 FMUL R26, R26, 0.5 ;  /* 0x3f0000001a1ad820 */ /* 0x000fe20000400000 */
[--C-:B------:R-:W-:Y:S01]  /*4bb0*/  FFMA R62, R62, UR32, -R64.reuse ;  /* 0x000000203e3e7c23 */ /* 0x100fe20008000840 */
[--C-:B------:R-:W-:Y:S01]  /*4bc0*/  FFMA R75, R75, UR32, -R64.reuse ;  /* 0x000000204b4b7c23 */ /* 0x100fe20008000840 */
[--C-:B------:R-:W-:Y:S01]  /*4bd0*/  FFMA R78, R78, UR32, -R64.reuse ;  /* 0x000000204e4e7c23 */ /* 0x100fe20008000840 */
[--C-:B------:R-:W-:Y:S01]  /*4be0*/  FFMA R82, R82, UR32, -R64.reuse ;  /* 0x0000002052527c23 */ /* 0x100fe20008000840 */
[----:B------:R-:W1:Y:S01]  /*4bf0*/  MUFU.EX2 R25, R25 ;  /* 0x0000001900197308 */ /* 0x000e620000000800 */
[----:B--2---:R-:W-:Y:S01]  /*4c00*/  @!P3 FMUL R56, R56, R56 ;  /* 0x000000383838b220 */ /* 0x004fe20000400000 */
[----:B------:R-:W-:Y:S01]  /*4c10*/  FSETP.GEU.AND P3, PT, R29, -126, PT ;  /* 0xc2fc00001d00780b */ /* 0x000fe20003f6e000 */
[--C-:B------:R-:W-:Y:S01]  /*4c20*/  FFMA R83, R83, UR32, -R64.reuse ;  /* 0x0000002053537c23 */ /* 0x100fe20008000840 */
[--C-:B------:R-:W-:Y:S01]  /*4c30*/  FFMA R71, R71, UR32, -R64.reuse ;  /* 0x0000002047477c23 */ /* 0x100fe20008000840 */
[--C-:B------:R-:W-:Y:S01]  /*4c40*/  FFMA R79, R79, UR32, -R64.reuse ;  /* 0x000000204f4f7c23 */ /* 0x100fe20008000840 */
[--C-:B------:R-:W-:Y:S01]  /*4c50*/  FFMA R86, R86, UR32, -R64.reuse ;  /* 0x0000002056567c23 */ /* 0x100fe20008000840 */
[----:B------:R-:W-:Y:S01]  /*4c60*/  @!P6 FMUL R27, R27, 0.5 ;  /* 0x3f0000001b1be820 */ /* 0x000fe20000400000 */
[----:B------:R2:W4:Y:S01]  /*4c70*/  MUFU.EX2 R30, R26 ;  /* 0x0000001a001e7308 */ /* 0x0005220000000800 */
[----:B---3--:R-:W-:Y:S01]  /*4c80*/  @!P2 FMUL R73, R73, R73 ;  /* 0x000000494949a220 */ /* 0x008fe20000400000 */
[----:B------:R-:W-:Y:S01]  /*4c90*/  FSETP.GEU.AND P2, PT, R31, -126, PT ;  /* 0xc2fc00001f00780b */ /* 0x000fe20003f4e000 */
[--C-:B------:R-:W-:Y:S01]  /*4ca0*/  FFMA R87, R87, UR32, -R64.reuse ;  /* 0x0000002057577c23 */ /* 0x100fe20008000840 */
[----:B------:R-:W-:Y:S01]  /*4cb0*/  FADD R60, R36, R69 ;  /* 0x00000045243c7221 */ /* 0x000fe20000000000 */
[----:B------:R-:W-:Y:S01]  /*4cc0*/  FMUL R77, R77, UR32 ;  /* 0x000000204d4d7c20 */ /* 0x000fe20008400000 */
[----:B------:R-:W-:Y:S01]  /*4cd0*/  F2FP.BF16.F32.PACK_AB R28, R15, R28 ;  /* 0x0000001c0f1c723e */ /* 0x000fe200000010ff */
[----:B------:R-:W-:Y:S01]  /*4ce0*/  @!P3 FMUL R29, R29, 0.5 ;  /* 0x3f0000001d1db820 */ /* 0x000fe20000400000 */
[----:B------:R-:W3:Y:S01]  /*4cf0*/  MUFU.EX2 R27, R27 ;  /* 0x0000001b001b7308 */ /* 0x000ee20000000800 */
[----:B--2---:R-:W-:Y:S01]  /*4d00*/  FFMA R26, R38, UR32, -R64 ;  /* 0x00000020261a7c23 */ /* 0x004fe20008000840 */
[----:B-1----:R-:W-:Y:S01]  /*4d10*/  @!P4 FMUL R25, R25, R25 ;  /* 0x000000191919c220 */ /* 0x002fe20000400000 */
[----:B------:R-:W-:Y:S01]  /*4d20*/  FSETP.GEU.AND P4, PT, R35, -126, PT ;  /* 0xc2fc00002300780b */ /* 0x000fe20003f8e000 */
[----:B------:R-:W-:Y:S01]  /*4d30*/  FADD R60, R9, R60 ;  /* 0x0000003c093c7221 */ /* 0x000fe20000000000 */
[----:B------:R-:W-:Y:S01]  /*4d40*/  FADD R9, R10, R57 ;  /* 0x000000390a097221 */ /* 0x000fe20000000000 */
[----:B------:R-:W-:Y:S01]  /*4d50*/  F2FP.BF16.F32.PACK_AB R36, R23, R36 ;  /* 0x000000241724723e */ /* 0x000fe200000010ff */
[----:B------:R-:W-:Y:S01]  /*4d60*/  @!P2 FMUL R31, R31, 0.5 ;  /* 0x3f0000001f1fa820 */ /* 0x000fe20000400000 */
[----:B------:R-:W1:Y:S01]  /*4d70*/  MUFU.EX2 R29, R29 ;  /* 0x0000001d001d7308 */ /* 0x000e620000000800 */
[----:B----4-:R-:W-:Y:S01]  /*4d80*/  @!P5 FMUL R30, R30, R30 ;  /* 0x0000001e1e1ed220 */ /* 0x010fe20000400000 */
[----:B------:R-:W-:-:S06]  /*4d90*/  FSETP.GEU.AND P5, PT, R26, -126, PT ;  /* 0xc2fc00001a00780b */ /* 0x000fcc0003fae000 */
[----:B------:R-:W-:Y:S01]  /*4da0*/  @!P4 FMUL R35, R35, 0.5 ;  /* 0x3f0000002323c820 */ /* 0x000fe20000400000 */
[----:B---3--:R-:W-:Y:S01]  /*4db0*/  @!P6 FMUL R27, R27, R27 ;  /* 0x0000001b1b1be220 */ /* 0x008fe20000400000 */
[----:B------:R-:W-:Y:S01]  /*4dc0*/  FSETP.GEU.AND P6, PT, R39, -126, PT ;  /* 0xc2fc00002700780b */ /* 0x000fe20003fce000 */
[----:B------:R-:W2:Y:S04]  /*4dd0*/  MUFU.EX2 R34, R31 ;  /* 0x0000001f00227308 */ /* 0x000ea80000000800 */
[----:B------:R-:W-:Y:S01]  /*4de0*/  @!P5 FMUL R26, R26, 0.5 ;  /* 0x3f0000001a1ad820 */ /* 0x000fe20000400000 */
[----:B-1----:R-:W-:Y:S01]  /*4df0*/  @!P3 FMUL R29, R29, R29 ;  /* 0x0000001d1d1db220 */ /* 0x002fe20000400000 */
[----:B------:R-:W-:Y:S02]  /*4e00*/  FSETP.GEU.AND P3, PT, R43, -126, PT ;  /* 0xc2fc00002b00780b */ /* 0x000fe40003f6e000 */
[----:B------:R1:W3:Y:S04]  /*4e10*/  MUFU.EX2 R38, R35 ;  /* 0x0000002300267308 */ /* 0x0002e80000000800 */
[----:B------:R-:W-:-:S04]  /*4e20*/  @!P6 FMUL R39, R39, 0.5 ;  /* 0x3f0000002727e820 */ /* 0x000fc80000400000 */
[----:B------:R4:W5:Y:S01]  /*4e30*/  MUFU.EX2 R31, R26 ;  /* 0x0000001a001f7308 */ /* 0x0009620000000800 */
[----:B-1----:R-:W-:Y:S01]  /*4e40*/  FFMA R35, R46, UR32, -R64 ;  /* 0x000000202e237c23 */ /* 0x002fe20008000840 */
[----:B--2---:R-:W-:Y:S01]  /*4e50*/  @!P2 FMUL R34, R34, R34 ;  /* 0x000000222222a220 */ /* 0x004fe20000400000 */
[----:B------:R-:W-:Y:S01]  /*4e60*/  FSETP.GEU.AND P2, PT, R33, -126, PT ;  /* 0xc2fc00002100780b */ /* 0x000fe20003f4e000 */
[----:B------:R-:W-:-:S04]  /*4e70*/  @!P3 FMUL R43, R43, 0.5 ;  /* 0x3f0000002b2bb820 */ /* 0x000fc80000400000 */
[----:B------:R1:W2:Y:S01]  /*4e80*/  MUFU.EX2 R42, R39 ;  /* 0x00000027002a7308 */ /* 0x0002a20000000800 */
[----:B---3--:R-:W-:Y:S01]  /*4e90*/  @!P4 FMUL R38, R38, R38 ;  /* 0x000000262626c220 */ /* 0x008fe20000400000 */
[----:B------:R-:W-:Y:S01]  /*4ea0*/  FSETP.GEU.AND P4, PT, R35, -126, PT ;  /* 0xc2fc00002300780b */ /* 0x000fe20003f8e000 */
[----:B----4-:R-:W-:-:S05]  /*4eb0*/  FFMA R26, R66, UR32, -R64 ;  /* 0x00000020421a7c23 */ /* 0x010fca0008000840 */
[----:B------:R3:W4:Y:S01]  /*4ec0*/  MUFU.EX2 R46, R43 ;  /* 0x0000002b002e7308 */ /* 0x0007220000000800 */
[----:B-----5:R-:W-:Y:S01]  /*4ed0*/  @!P5 FMUL R31, R31, R31 ;  /* 0x0000001f1f1fd220 */ /* 0x020fe20000400000 */
[----:B------:R-:W-:Y:S01]  /*4ee0*/  FSETP.GEU.AND P5, PT, R47, -126, PT ;  /* 0xc2fc00002f00780b */ /* 0x000fe20003fae000 */
[----:B-1----:R-:W-:Y:S01]  /*4ef0*/  FFMA R39, R54, UR32, -R64 ;  /* 0x0000002036277c23 */ /* 0x002fe20008000840 */
[----:B------:R-:W-:-:S03]  /*4f00*/  @!P2 FMUL R33, R33, 0.5 ;  /* 0x3f0000002121a820 */ /* 0x000fc60000400000 */
[----:B------:R-:W-:Y:S01]  /*4f10*/  @!P4 FMUL R35, R35, 0.5 ;  /* 0x3f0000002323c820 */ /* 0x000fe20000400000 */
[----:B--2---:R-:W-:Y:S01]  /*4f20*/  @!P6 FMUL R42, R42, R42 ;  /* 0x0000002a2a2ae220 */ /* 0x004fe20000400000 */
[----:B------:R-:W-:Y:S01]  /*4f30*/  FSETP.GEU.AND P6, PT, R37, -126, PT ;  /* 0xc2fc00002500780b */ /* 0x000fe20003fce000 */
[----:B------:R-:W1:Y:S01]  /*4f40*/  MUFU.EX2 R33, R33 ;  /* 0x0000002100217308 */ /* 0x000e620000000800 */
[----:B---3--:R-:W-:-:S04]  /*4f50*/  FFMA R43, R70, UR32, -R64 ;  /* 0x00000020462b7c23 */ /* 0x008fc80008000840 */
[----:B------:R-:W-:Y:S01]  /*4f60*/  @!P5 FMUL R47, R47, 0.5 ;  /* 0x3f0000002f2fd820 */ /* 0x000fe20000400000 */
[----:B----4-:R-:W-:Y:S01]  /*4f70*/  @!P3 FMUL R46, R46, R46 ;  /* 0x0000002e2e2eb220 */ /* 0x010fe20000400000 */
[----:B------:R-:W-:Y:S02]  /*4f80*/  FSETP.GEU.AND P3, PT, R39, -126, PT ;  /* 0xc2fc00002700780b */ /* 0x000fe40003f6e000 */
[----:B------:R2:W3:Y:S03]  /*4f90*/  MUFU.EX2 R50, R47 ;  /* 0x0000002f00327308 */ /* 0x0004e60000000800 */
[----:B------:R-:W-:-:S05]  /*4fa0*/  @!P6 FMUL R37, R37, 0.5 ;  /* 0x3f0000002525e820 */ /* 0x000fca0000400000 */
[----:B------:R-:W4:Y:S01]  /*4fb0*/  MUFU.EX2 R35, R35 ;  /* 0x0000002300237308 */ /* 0x000f220000000800 */
[----:B-1----:R-:W-:Y:S01]  /*4fc0*/  @!P2 FMUL R33, R33, R33 ;  /* 0x000000212121a220 */ /* 0x002fe20000400000 */
[----:B------:R-:W-:Y:S01]  /*4fd0*/  FSETP.GEU.AND P2, PT, R51, -126, PT ;  /* 0xc2fc00003300780b */ /* 0x000fe20003f4e000 */
[----:B--2---:R-:W-:Y:S01]  /*4fe0*/  FFMA R47, R74, UR32, -R64 ;  /* 0x000000204a2f7c23 */ /* 0x004fe20008000840 */
[----:B------:R-:W-:-:S04]  /*4ff0*/  @!P3 FMUL R39, R39, 0.5 ;  /* 0x3f0000002727b820 */ /* 0x000fc80000400000 */
[----:B------:R-:W1:Y:S01]  /*5000*/  MUFU.EX2 R37, R37 ;  /* 0x0000002500257308 */ /* 0x000e620000000800 */
[----:B---3--:R-:W-:Y:S01]  /*5010*/  @!P5 FMUL R50, R50, R50 ;  /* 0x000000323232d220 */ /* 0x008fe20000400000 */
[----:B------:R-:W-:-:S05]  /*5020*/  FSETP.GEU.AND P5, PT, R58, -126, PT ;  /* 0xc2fc00003a00780b */ /* 0x000fca0003fae000 */
[----:B------:R-:W-:Y:S01]  /*5030*/  @!P2 FMUL R51, R51, 0.5 ;  /* 0x3f0000003333a820 */ /* 0x000fe20000400000 */
[----:B------:R-:W2:Y:S01]  /*5040*/  MUFU.EX2 R39, R39 ;  /* 0x0000002700277308 */ /* 0x000ea20000000800 */
[----:B----4-:R-:W-:Y:S01]  /*5050*/  @!P4 FMUL R35, R35, R35 ;  /* 0x000000232323c220 */ /* 0x010fe20000400000 */
[----:B------:R-:W-:-:S05]  /*5060*/  FSETP.GEU.AND P4, PT, R55, -126, PT ;  /* 0xc2fc00003700780b */ /* 0x000fca0003f8e000 */
[----:B------:R-:W-:Y:S01]  /*5070*/  @!P5 FMUL R58, R58, 0.5 ;  /* 0x3f0000003a3ad820 */ /* 0x000fe20000400000 */
[----:B------:R-:W3:Y:S01]  /*5080*/  MUFU.EX2 R54, R51 ;  /* 0x0000003300367308 */ /* 0x000ee20000000800 */
[----:B-1----:R-:W-:Y:S01]  /*5090*/  @!P6 FMUL R37, R37, R37 ;  /* 0x000000252525e220 */ /* 0x002fe20000400000 */
[----:B------:R-:W-:-:S05]  /*50a0*/  FSETP.GEU.AND P6, PT, R59, -126, PT ;  /* 0xc2fc00003b00780b */ /* 0x000fca0003fce000 */
[----:B------:R-:W-:Y:S01]  /*50b0*/  @!P4 FMUL R55, R55, 0.5 ;  /* 0x3f0000003737c820 */ /* 0x000fe20000400000 */
[----:B------:R1:W4:Y:S01]  /*50c0*/  MUFU.EX2 R72, R58 ;  /* 0x0000003a00487308 */ /* 0x0003220000000800 */
[----:B--2---:R-:W-:Y:S01]  /*50d0*/  @!P3 FMUL R39, R39, R39 ;  /* 0x000000272727b220 */ /* 0x004fe20000400000 */
[----:B------:R-:W-:-:S05]  /*50e0*/  FSETP.GEU.AND P3, PT, R63, -126, PT ;  /* 0xc2fc00003f00780b */ /* 0x000fca0003f6e000 */
[----:B------:R-:W-:Y:S01]  /*50f0*/  @!P6 FMUL R59, R59, 0.5 ;  /* 0x3f0000003b3be820 */ /* 0x000fe20000400000 */
[----:B------:R-:W2:Y:S01]  /*5100*/  MUFU.EX2 R68, R55 ;  /* 0x0000003700447308 */ /* 0x000ea20000000800 */
[----:B---3--:R-:W-:Y:S01]  /*5110*/  @!P2 FMUL R54, R54, R54 ;  /* 0x000000363636a220 */ /* 0x008fe20000400000 */
[----:B------:R-:W-:Y:S01]  /*5120*/  FSETP.GEU.AND P2, PT, R62, -126, PT ;  /* 0xc2fc00003e00780b */ /* 0x000fe20003f4e000 */
[----:B-1----:R-:W-:Y:S01]  /*5130*/  FADD R58, R19, R48 ;  /* 0x00000030133a7221 */ /* 0x002fe20000000000 */
[----:B------:R-:W-:-:S03]  /*5140*/  F2FP.BF16.F32.PACK_AB R48, R48, R61 ;  /* 0x0000003d3030723e */ /* 0x000fc600000010ff */
[----:B------:R-:W-:Y:S01]  /*5150*/  @!P3 FMUL R63, R63, 0.5 ;  /* 0x3f0000003f3fb820 */ /* 0x000fe20000400000 */
[----:B------:R-:W1:Y:S01]  /*5160*/  MUFU.EX2 R59, R59 ;  /* 0x0000003b003b7308 */ /* 0x000e620000000800 */
[----:B----4-:R-:W-:Y:S01]  /*5170*/  @!P5 FMUL R72, R72, R72 ;  /* 0x000000484848d220 */ /* 0x010fe20000400000 */
[----:B------:R-:W-:-:S05]  /*5180*/  FSETP.GEU.AND P5, PT, R67, -126, PT ;  /* 0xc2fc00004300780b */ /* 0x000fca0003fae000 */
[----:B------:R-:W-:Y:S01]  /*5190*/  @!P2 FMUL R62, R62, 0.5 ;  /* 0x3f0000003e3ea820 */ /* 0x000fe20000400000 */
[----:B------:R-:W3:Y:S01]  /*51a0*/  MUFU.EX2 R63, R63 ;  /* 0x0000003f003f7308 */ /* 0x000ee20000000800 */
[----:B--2---:R-:W-:Y:S01]  /*51b0*/  @!P4 FMUL R68, R68, R68 ;  /* 0x000000444444c220 */ /* 0x004fe20000400000 */
[----:B------:R-:W-:-:S05]  /*51c0*/  FSETP.GEU.AND P4, PT, R26, -126, PT ;  /* 0xc2fc00001a00780b */ /* 0x000fca0003f8e000 */
[----:B------:R-:W-:Y:S01]  /*51d0*/  @!P5 FMUL R67, R67, 0.5 ;  /* 0x3f0000004343d820 */ /* 0x000fe20000400000 */
[----:B------:R-:W2:Y:S01]  /*51e0*/  MUFU.EX2 R66, R62 ;  /* 0x0000003e00427308 */ /* 0x000ea20000000800 */
[----:B-1----:R-:W-:Y:S01]  /*51f0*/  @!P6 FMUL R59, R59, R59 ;  /* 0x0000003b3b3be220 */ /* 0x002fe20000400000 */
[----:B------:R-:W-:-:S05]  /*5200*/  FSETP.GEU.AND P6, PT, R43, -126, PT ;  /* 0xc2fc00002b00780b */ /* 0x000fca0003fce000 */
[----:B------:R-:W-:Y:S01]  /*5210*/  @!P4 FMUL R26, R26, 0.5 ;  /* 0x3f0000001a1ac820 */ /* 0x000fe20000400000 */
[----:B------:R-:W1:Y:S01]  /*5220*/  MUFU.EX2 R67, R67 ;  /* 0x0000004300437308 */ /* 0x000e620000000800 */
[----:B---3--:R-:W-:Y:S01]  /*5230*/  @!P3 FMUL R63, R63, R63 ;  /* 0x0000003f3f3fb220 */ /* 0x008fe20000400000 */
[----:B------:R-:W-:-:S05]  /*5240*/  FSETP.GEU.AND P3, PT, R47, -126, PT ;  /* 0xc2fc00002f00780b */ /* 0x000fca0003f6e000 */
[----:B------:R-:W-:Y:S01]  /*5250*/  @!P6 FMUL R43, R43, 0.5 ;  /* 0x3f0000002b2be820 */ /* 0x000fe20000400000 */
[----:B------:R3:W4:Y:S01]  /*5260*/  MUFU.EX2 R70, R26 ;  /* 0x0000001a00467308 */ /* 0x0007220000000800 */
[----:B--2---:R-:W-:Y:S01]  /*5270*/  @!P2 FMUL R66, R66, R66 ;  /* 0x000000424242a220 */ /* 0x004fe20000400000 */
[----:B------:R-:W-:-:S05]  /*5280*/  FSETP.GEU.AND P2, PT, R71, -126, PT ;  /* 0xc2fc00004700780b */ /* 0x000fca0003f4e000 */
[----:B------:R-:W-:Y:S01]  /*5290*/  @!P3 FMUL R47, R47, 0.5 ;  /* 0x3f0000002f2fb820 */ /* 0x000fe20000400000 */
[----:B------:R2:W5:Y:S01]  /*52a0*/  MUFU.EX2 R74, R43 ;  /* 0x0000002b004a7308 */ /* 0x0005620000000800 */
[----:B-1----:R-:W-:Y:S01]  /*52b0*/  @!P5 FMUL R67, R67, R67 ;  /* 0x000000434343d220 */ /* 0x002fe20000400000 */
[----:B------:R-:W-:Y:S01]  /*52c0*/  FSETP.GEU.AND P5, PT, R78, -126, PT ;  /* 0xc2fc00004e00780b */ /* 0x000fe20003fae000 */
[----:B---3--:R-:W-:Y:S01]  /*52d0*/  FADD R26, R32, R61 ;  /* 0x0000003d201a7221 */ /* 0x008fe20000000000 */
[----:B------:R-:W-:-:S03]  /*52e0*/  F2FP.BF16.F32.PACK_AB R32, R19, R32 ;  /* 0x000000201320723e */ /* 0x000fc600000010ff */
[----:B------:R-:W-:Y:S01]  /*52f0*/  @!P2 FMUL R71, R71, 0.5 ;  /* 0x3f0000004747a820 */ /* 0x000fe20000400000 */
[----:B------:R1:W3:Y:S01]  /*5300*/  MUFU.EX2 R76, R47 ;  /* 0x0000002f004c7308 */ /* 0x0002e20000000800 */
[----:B----4-:R-:W-:Y:S01]  /*5310*/  @!P4 FMUL R70, R70, R70 ;  /* 0x000000464646c220 */ /* 0x010fe20000400000 */
[----:B------:R-:W-:Y:S01]  /*5320*/  FSETP.GEU.AND P4, PT, R75, -126, PT ;  /* 0xc2fc00004b00780b */ /* 0x000fe20003f8e000 */
[----:B--2---:R-:W-:Y:S01]  /*5330*/  FADD R43, R23, R52 ;  /* 0x00000034172b7221 */ /* 0x004fe20000000000 */
[----:B------:R-:W-:Y:S01]  /*5340*/  F2FP.BF16.F32.PACK_AB R52, R52, R69 ;  /* 0x000000453434723e */ /* 0x000fe200000010ff */
[----:B------:R-:W-:Y:S01]  /*5350*/  FADD R80, R29, R70 ;  /* 0x000000461d507221 */ /* 0x000fe20000000000 */
[----:B------:R-:W-:Y:S01]  /*5360*/  F2FP.BF16.F32.PACK_AB R29, R38, R29 ;  /* 0x0000001d261d723e */ /* 0x000fe200000010ff */
[----:B------:R-:W-:Y:S01]  /*5370*/  @!P5 FMUL R78, R78, 0.5 ;  /* 0x3f0000004e4ed820 */ /* 0x000fe20000400000 */
[----:B------:R-:W2:Y:S01]  /*5380*/  MUFU.EX2 R71, R71 ;  /* 0x0000004700477308 */ /* 0x000ea20000000800 */
[----:B-----5:R-:W-:Y:S01]  /*5390*/  @!P6 FMUL R74, R74, R74 ;  /* 0x0000004a4a4ae220 */ /* 0x020fe20000400000 */
[----:B------:R-:W-:Y:S01]  /*53a0*/  FSETP.GEU.AND P6, PT, R82, -126, PT ;  /* 0xc2fc00005200780b */ /* 0x000fe20003fce000 */
[----:B-1----:R-:W-:Y:S01]  /*53b0*/  FADD R47, R7, R26 ;  /* 0x0000001a072f7221 */ /* 0x002fe20000000000 */
[----:B------:R-:W-:Y:S01]  /*53c0*/  FADD R7, R11, R40 ;  /* 0x000000280b077221 */ /* 0x000fe20000000000 */
[----:B------:R-:W-:Y:S01]  /*53d0*/  FADD R26, R15, R44 ;  /* 0x0000002c0f1a7221 */ /* 0x000fe20000000000 */
[----:B------:R-:W-:Y:S01]  /*53e0*/  F2FP.BF16.F32.PACK_AB R40, R40, R45 ;  /* 0x0000002d2828723e */ /* 0x000fe200000010ff */
[----:B------:R-:W-:Y:S01]  /*53f0*/  @!P4 FMUL R75, R75, 0.5 ;  /* 0x3f0000004b4bc820 */ /* 0x000fe20000400000 */
[----:B------:R-:W1:Y:S01]  /*5400*/  MUFU.EX2 R78, R78 ;  /* 0x0000004e004e7308 */ /* 0x000e620000000800 */
[----:B---3--:R-:W-:Y:S01]  /*5410*/  @!P3 FMUL R76, R76, R76 ;  /* 0x0000004c4c4cb220 */ /* 0x008fe20000400000 */
[----:B------:R-:W-:Y:S01]  /*5420*/  FSETP.GEU.AND P3, PT, R83, -126, PT ;  /* 0xc2fc00005300780b */ /* 0x000fe20003f6e000 */
[----:B------:R-:W-:Y:S01]  /*5430*/  FADD R51, R7, R58 ;  /* 0x0000003a07337221 */ /* 0x000fe20000000000 */
[----:B------:R-:W-:Y:S01]  /*5440*/  FADD R62, R26, R43 ;  /* 0x0000002b1a3e7221 */ /* 0x000fe20000000000 */
[----:B------:R-:W-:Y:S01]  /*5450*/  FADD R7, R8, R49 ;  /* 0x0000003108077221 */ /* 0x000fe20000000000 */
[----:B------:R-:W-:Y:S01]  /*5460*/  FADD R26, R14, R65 ;  /* 0x000000410e1a7221 */ /* 0x000fe20000000000 */
[----:B------:R-:W-:Y:S01]  /*5470*/  @!P6 FMUL R82, R82, 0.5 ;  /* 0x3f0000005252e820 */ /* 0x000fe20000400000 */
[----:B------:R-:W3:Y:S01]  /*5480*/  MUFU.EX2 R75, R75 ;  /* 0x0000004b004b7308 */ /* 0x000ee20000000800 */
[----:B--2---:R-:W-:Y:S01]  /*5490*/  @!P2 FMUL R71, R71, R71 ;  /* 0x000000474747a220 */ /* 0x004fe20000400000 */
[----:B------:R-:W-:Y:S01]  /*54a0*/  FADD R58, R16, R73 ;  /* 0x00000049103a7221 */ /* 0x000fe20000000000 */
[----:B------:R-:W-:Y:S01]  /*54b0*/  FSETP.GEU.AND P2, PT, R77, -126, PT ;  /* 0xc2fc00004d00780b */ /* 0x000fe20003f4e000 */
[----:B------:R-:W-:Y:S01]  /*54c0*/  FADD R43, R7, R26 ;  /* 0x0000001a072b7221 */ /* 0x000fe20000000000 */
[----:B------:R-:W-:Y:S01]  /*54d0*/  FADD R7, R13, R18 ;  /* 0x000000120d077221 */ /* 0x000fe20000000000 */
[----:B------:R-:W-:Y:S01]  /*54e0*/  FADD R64, R9, R58 ;  /* 0x0000003a09407221 */ /* 0x000fe20000000000 */
[----:B------:R-:W-:Y:S01]  /*54f0*/  @!P3 FMUL R83, R83, 0.5 ;  /* 0x3f0000005353b820 */ /* 0x000fe20000400000 */
[----:B------:R-:W2:Y:S01]  /*5500*/  MUFU.EX2 R82, R82 ;  /* 0x0000005200527308 */ /* 0x000ea20000000800 */
[----:B-1----:R-:W-:Y:S01]  /*5510*/  @!P5 FMUL R78, R78, R78 ;  /* 0x0000004e4e4ed220 */ /* 0x002fe20000400000 */
[----:B------:R-:W-:Y:S01]  /*5520*/  FSETP.GEU.AND P5, PT, R86, -126, PT ;  /* 0xc2fc00005600780b */ /* 0x000fe20003fae000 */
[----:B------:R-:W-:Y:S01]  /*5530*/  FADD R26, R21, R22 ;  /* 0x00000016151a7221 */ /* 0x000fe20000000000 */
[----:B------:R-:W-:Y:S01]  /*5540*/  FADD R9, R17, R20 ;  /* 0x0000001411097221 */ /* 0x000fe20000000000 */
[----:B------:R-:W-:Y:S01]  /*5550*/  FADD R58, R41, R56 ;  /* 0x00000038293a7221 */ /* 0x000fe20000000000 */
[----:B------:R-:W-:Y:S01]  /*5560*/  FADD R84, R33, R76 ;  /* 0x0000004c21547221 */ /* 0x000fe20000000000 */
[----:B------:R-:W-:Y:S01]  /*5570*/  FADD R7, R7, R26 ;  /* 0x0000001a07077221 */ /* 0x000fe20000000000 */
        /* <DEDUP_REMOVED lines=8> */
[----:B------:R-:W-:Y:S01]  /*5600*/  @!P2 FMUL R77, R77, 0.5 ;  /* 0x3f0000004d4da820 */ /* 0x000fe20000400000 */
[----:B--2---:R-:W-:Y:S01]  /*5610*/  @!P6 FMUL R82, R82, R82 ;  /* 0x000000525252e220 */ /* 0x004fe20000400000 */
[----:B------:R-:W-:Y:S01]  /*5620*/  FSETP.GEU.AND P6, PT, R87, -126, PT ;  /* 0xc2fc00005700780b */ /* 0x000fe20003fce000 */
[----:B------:R-:W-:Y:S01]  /*5630*/  FADD R136, R9, R84 ;  /* 0x0000005409887221 */ /* 0x000fe20000000000 */
[----:B------:R-:W-:Y:S01]  /*5640*/  FADD R137, R26, R81 ;  /* 0x000000511a897221 */ /* 0x000fe20000000000 */
[----:B------:R-:W2:Y:S01]  /*5650*/  MUFU.EX2 R86, R86 ;  /* 0x0000005600567308 */ /* 0x000ea20000000800 */
[----:B------:R-:W-:Y:S01]  /*5660*/  FADD R85, R37, R82 ;  /* 0x0000005225557221 */ /* 0x000fe20000000000 */
[----:B------:R-:W-:Y:S01]  /*5670*/  @!P4 FMUL R79, R79, 0.5 ;  /* 0x3f0000004f4fc820 */ /* 0x000fe20000400000 */
[----:B------:R-:W-:Y:S01]  /*5680*/  FADD R26, R38, R67 ;  /* 0x00000043261a7221 */ /* 0x000fe20000000000 */
[----:B-1----:R-:W-:Y:S01]  /*5690*/  @!P3 FMUL R83, R83, R83 ;  /* 0x000000535353b220 */ /* 0x002fe20000400000 */
[----:B------:R-:W-:Y:S01]  /*56a0*/  FSETP.GEU.AND P3, PT, R12, -126, PT ;  /* 0xc2fc00000c00780b */ /* 0x000fe20003f6e000 */
[----:B------:R-:W-:Y:S01]  /*56b0*/  FADD R139, R80, R85 ;  /* 0x00000055508b7221 */ /* 0x000fe20000000000 */
[----:B------:R-:W-:Y:S01]  /*56c0*/  FADD R9, R27, R66 ;  /* 0x000000421b097221 */ /* 0x000fe20000000000 */
[----:B------:R-:W1:Y:S01]  /*56d0*/  MUFU.EX2 R79, R79 ;  /* 0x0000004f004f7308 */ /* 0x000e620000000800 */
[----:B------:R-:W-:Y:S01]  /*56e0*/  FADD R81, R54, R83 ;  /* 0x0000005336517221 */ /* 0x000fe20000000000 */
[----:B------:R-:W-:Y:S01]  /*56f0*/  @!P6 FMUL R87, R87, 0.5 ;  /* 0x3f0000005757e820 */ /* 0x000fe20000400000 */
[----:B------:R-:W-:Y:S01]  /*5700*/  FADD R80, R35, R78 ;  /* 0x0000004e23507221 */ /* 0x000fe20000000000 */
[----:B------:R-:W-:Y:S01]  /*5710*/  FADD R47, R47, R60 ;  /* 0x0000003c2f2f7221 */ /* 0x000fe20000000000 */
[----:B------:R-:W-:Y:S01]  /*5720*/  FADD R138, R26, R81 ;  /* 0x000000511a8a7221 */ /* 0x000fe20000000000 */
[----:B------:R-:W-:Y:S01]  /*5730*/  FADD R26, R31, R74 ;  /* 0x0000004a1f1a7221 */ /* 0x000fe20000000000 */
[----:B------:R-:W-:Y:S01]  /*5740*/  FADD R51, R51, R62 ;  /* 0x0000003e33337221 */ /* 0x000fe20000000000 */
[----:B------:R3:W4:Y:S01]  /*5750*/  MUFU.EX2 R55, R87 ;  /* 0x0000005700377308 */ /* 0x0007220000000800 */
[----:B--2---:R-:W-:Y:S01]  /*5760*/  @!P5 FMUL R86, R86, R86 ;  /* 0x000000565656d220 */ /* 0x004fe20000400000 */
[----:B------:R-:W-:Y:S01]  /*5770*/  @!P3 FMUL R12, R12, 0.5 ;  /* 0x3f0000000c0cb820 */ /* 0x000fe20000400000 */
[----:B------:R-:W-:Y:S01]  /*5780*/  FADD R64, R43, R64 ;  /* 0x000000402b407221 */ /* 0x000fe20000000000 */
[----:B------:R-:W-:Y:S01]  /*5790*/  FADD R58, R7, R58 ;  /* 0x0000003a073a7221 */ /* 0x000fe20000000000 */
[----:B------:R-:W-:Y:S01]  /*57a0*/  FADD R81, R39, R86 ;  /* 0x0000005627517221 */ /* 0x000fe20000000000 */
[----:B------:R-:W-:Y:S01]  /*57b0*/  FADD R136, R136, R139 ;  /* 0x0000008b88887221 */ /* 0x000fe20000000000 */
[----:B------:R-:W-:Y:S01]  /*57c0*/  FADD R137, R137, R138 ;  /* 0x0000008a89897221 */ /* 0x000fe20000000000 */
[----:B------:R-:W2:Y:S01]  /*57d0*/  MUFU.EX2 R12, R12 ;  /* 0x0000000c000c7308 */ /* 0x000ea20000000800 */
[----:B-1----:R-:W-:Y:S01]  /*57e0*/  @!P4 FMUL R79, R79, R79 ;  /* 0x0000004f4f4fc220 */ /* 0x002fe20000400000 */
[----:B---3--:R-:W-:Y:S01]  /*57f0*/  FADD R87, R9, R80 ;  /* 0x0000005009577221 */ /* 0x008fe20000000000 */
[----:B------:R-:W-:Y:S01]  /*5800*/  FADD R9, R34, R63 ;  /* 0x0000003f22097221 */ /* 0x000fe20000000000 */
[----:B------:R-:W-:Y:S01]  /*5810*/  FADD R80, R42, R71 ;  /* 0x000000472a507221 */ /* 0x000fe20000000000 */
[----:B------:R-:W-:Y:S01]  /*5820*/  FADD R84, R50, R79 ;  /* 0x0000004f32547221 */ /* 0x000fe20000000000 */
[----:B------:R-:W-:Y:S01]  /*5830*/  FADD R26, R26, R81 ;  /* 0x000000511a1a7221 */ /* 0x000fe20000000000 */
[----:B------:R-:W-:Y:S01]  /*5840*/  FADD R58, R51, R58 ;  /* 0x0000003a333a7221 */ /* 0x000fe20000000000 */
[----:B------:R-:W1:Y:S01]  /*5850*/  MUFU.EX2 R77, R77 ;  /* 0x0000004d004d7308 */ /* 0x000e620000000800 */
[----:B----4-:R-:W-:Y:S01]  /*5860*/  @!P6 FMUL R55, R55, R55 ;  /* 0x000000373737e220 */ /* 0x010fe20000400000 */
[----:B------:R-:W-:Y:S01]  /*5870*/  FADD R9, R9, R84 ;  /* 0x0000005409097221 */ /* 0x000fe20000000000 */
[----:B------:R-:W-:Y:S01]  /*5880*/  FADD R87, R87, R26 ;  /* 0x0000001a57577221 */ /* 0x000fe20000000000 */
[----:B------:R-:W-:Y:S01]  /*5890*/  FADD R47, R47, R64 ;  /* 0x000000402f2f7221 */ /* 0x000fe20000000000 */
[----:B------:R-:W-:Y:S01]  /*58a0*/  FADD R85, R68, R55 ;  /* 0x0000003744557221 */ /* 0x000fe20000000000 */
[----:B------:R-:W-:Y:S01]  /*58b0*/  SHF.L.U32 R7, R6, 0x1f, RZ ;  /* 0x0000001f06077819 */ /* 0x000fe200000006ff */
[----:B------:R-:W-:Y:S01]  /*58c0*/  FADD R87, R136, R87 ;  /* 0x0000005788577221 */ /* 0x000fe20000000000 */
[----:B------:R-:W-:Y:S01]  /*58d0*/  FADD R47, R47, R58 ;  /* 0x0000003a2f2f7221 */ /* 0x000fe20000000000 */
[----:B------:R-:W-:Y:S01]  /*58e0*/  FADD R80, R80, R85 ;  /* 0x0000005550507221 */ /* 0x000fe20000000000 */
[----:B--2---:R-:W-:Y:S01]  /*58f0*/  @!P3 FMUL R12, R12, R12 ;  /* 0x0000000c0c0cb220 */ /* 0x004fe20000400000 */
[----:B------:R-:W-:-:S02]  /*5900*/  F2FP.BF16.F32.PACK_AB R31, R42, R31 ;  /* 0x0000001f2a1f723e */ /* 0x000fc400000010ff */
[----:B------:R-:W-:Y:S01]  /*5910*/  FADD R80, R9, R80 ;  /* 0x0000005009507221 */ /* 0x000fe20000000000 */
[----:B------:R-:W-:Y:S01]  /*5920*/  FFMA R5, R12, R5, R47 ;  /* 0x000000050c057223 */ /* 0x000fe2000000002f */
[----:B------:R-:W-:Y:S01]  /*5930*/  F2FP.BF16.F32.PACK_AB R25, R30, R25 ;  /* 0x000000191e19723e */ /* 0x000fe200000010ff */
[-C--:B------:R-:W-:Y:S01]  /*5940*/  FMUL R88, R88, R12.reuse ;  /* 0x0000000c58587220 */ /* 0x080fe20000400000 */
[----:B------:R-:W-:Y:S01]  /*5950*/  FADD R80, R137, R80 ;  /* 0x0000005089507221 */ /* 0x000fe20000000000 */
[----:B-1----:R-:W-:Y:S01]  /*5960*/  @!P2 FMUL R77, R77, R77 ;  /* 0x0000004d4d4da220 */ /* 0x002fe20000400000 */
[----:B------:R1:W2:Y:S01]  /*5970*/  SYNCS.PHASECHK.TRANS64.TRYWAIT P2, [UR7+0x24000], R7 ;  /* 0x02400007ff0075a7 */ /* 0x0002a20008040147 */
[----:B------:R-:W-:Y:S01]  /*5980*/  F2FP.BF16.F32.PACK_AB R27, R34, R27 ;  /* 0x0000001b221b723e */ /* 0x000fe200000010ff */
[----:B------:R-:W-:Y:S01]  /*5990*/  FADD R80, R87, R80 ;  /* 0x0000005057507221 */ /* 0x000fe20000000000 */
[----:B------:R-:W-:Y:S01]  /*59a0*/  F2FP.BF16.F32.PACK_AB R33, R46, R33 ;  /* 0x000000212e21723e */ /* 0x000fe200000010ff */
[----:B------:R-:W-:Y:S01]  /*59b0*/  FMUL R89, R89, R12 ;  /* 0x0000000c59597220 */ /* 0x000fe20000400000 */
[----:B------:R-:W-:Y:S01]  /*59c0*/  F2FP.BF16.F32.PACK_AB R35, R50, R35 ;  /* 0x000000233223723e */ /* 0x000fe200000010ff */
[----:B------:R-:W-:Y:S01]  /*59d0*/  FFMA R2, R77, R2, R80 ;  /* 0x000000024d027223 */ /* 0x000fe20000000050 */
[----:B------:R-:W-:Y:S01]  /*59e0*/  F2FP.BF16.F32.PACK_AB R37, R54, R37 ;  /* 0x000000253625723e */ /* 0x000fe200000010ff */
[----:B------:R-:W-:Y:S01]  /*59f0*/  FMUL R92, R92, R12 ;  /* 0x0000000c5c5c7220 */ /* 0x000fe20000400000 */
[----:B------:R-:W-:Y:S01]  /*5a00*/  F2FP.BF16.F32.PACK_AB R38, R41, R16 ;  /* 0x000000102926723e */ /* 0x000fe200000010ff */
[-C--:B------:R-:W-:Y:S01]  /*5a10*/  FMUL R93, R93, R12.reuse ;  /* 0x0000000c5d5d7220 */ /* 0x080fe20000400000 */
[----:B------:R-:W-:Y:S01]  /*5a20*/  F2FP.BF16.F32.PACK_AB R42, R18, R49 ;  /* 0x00000031122a723e */ /* 0x000fe200000010ff */
[-C--:B------:R-:W-:Y:S01]  /*5a30*/  FMUL R96, R96, R12.reuse ;  /* 0x0000000c60607220 */ /* 0x080fe20000400000 */
[----:B------:R-:W-:Y:S01]  /*5a40*/  F2FP.BF16.F32.PACK_AB R44, R44, R53 ;  /* 0x000000352c2c723e */ /* 0x000fe200000010ff */
[-C--:B------:R-:W-:Y:S01]  /*5a50*/  FMUL R97, R97, R12.reuse ;  /* 0x0000000c61617220 */ /* 0x080fe20000400000 */
        /* <DEDUP_REMOVED lines=17> */
[----:B------:R-:W-:Y:S01]  /*5b70*/  FMUL R133, R133, R12 ;  /* 0x0000000c85857220 */ /* 0x000fe20000400000 */
        /* <DEDUP_REMOVED lines=38> */
[----:B-12---:R-:W-:Y:S06]  /*5de0*/  @!P0 BRA `(.L_x_27) ;  /* 0x0000000000048947 */ /* 0x006fec0003800000 */
[----:B------:R-:W-:Y:S01]  /*5df0*/  BPT.TRAP 0x1 ;  /* 0x000000040000795c */ /* 0x000fe20000300000 */
.L_x_27:
[----:B------:R-:W-:Y:S05]  /*5e00*/  @P2 BRA `(.L_x_28) ;  /* 0x0000000000082947 */ /* 0x000fea0003800000 */
[----:B------:R-:W1:Y:S02]  /*5e10*/  SYNCS.PHASECHK.TRANS64.TRYWAIT P2, [UR7+0x24000], R7 ;  /* 0x02400007ff0075a7 */ /* 0x000e640008040147 */
[----:B-1----:R-:W-:Y:S05]  /*5e20*/  @!P2 BRA `(.L_x_29) ;  /* 0x0000003000eca947 */ /* 0x002fea0003800000 */
.L_x_28:
[----:B------:R-:W-:Y:S01]  /*5e30*/  UIMAD UR10, UR11, 0x600, UR5 ;  /* 0x000006000b0a78a4 */ /* 0x000fe2000f8e0205 */
[----:B------:R-:W-:Y:S01]  /*5e40*/  WARPGROUP.ARRIVE ;  /* 0x00000000000079c5 */ /* 0x000fe20000000000 */
[----:B------:R-:W-:Y:S01]  /*5e50*/  UMOV UR15, 0x80000020 ;  /* 0x80000020000f7882 */ /* 0x000fe20000000000 */
[----:B------:R-:W-:-:S04]  /*5e60*/  F2FP.BF16.F32.PACK_AB R55, R55, R86 ;  /* 0x000000563737723e */ /* 0x000fc800000010ff */
[----:B------:R-:W-:Y:S02]  /*5e70*/  UMOV UR14, UR10 ;  /* 0x0000000a000e7c82 */ /* 0x000fe40008000000 */
        /* <DEDUP_REMOVED lines=28> */
[----:B------:R-:W-:Y:S01]  /*6040*/  UIADD3 UR10, UR10, 0x1c0, URZ ;  /* 0x000001c00a0a7890 */ /* 0x000fe2000fffe03f */
[----:B------:R-:W-:Y:S02]  /*6050*/  WARPGROUP.DEPBAR.LE gsb0, 0x0 ;  /* 0x00008000000079c5 */ /* 0x000fe40000010000 */
[----:B------:R-:W-:-:S06]  /*6060*/  WARPGROUP.ARRIVE ;  /* 0x00000000000079c5 */ /* 0x000fcc0000000000 */
[----:B------:R-:W-:Y:S01]  /*6070*/  HGMMA.64x96x16.F32.BF16 R88, R48, gdesc[UR12].tnspB, R88, gsb0 ;  /* 0x4160000c30587df0 */ /* 0x000fe20008001858 */
[----:B------:R-:W-:Y:S01]  /*6080*/  UMOV UR14, UR10 ;  /* 0x0000000a000e7c82 */ /* 0x000fe20008000000 */
[----:B------:R-:W-:Y:S01]  /*6090*/  UMOV UR15, 0x80000020 ;  /* 0x80000020000f7882 */ /* 0x000fe20000000000 */
[----:B------:R-:W-:Y:S02]  /*60a0*/  WARPGROUP.DEPBAR.LE gsb0, 0x0 ;  /* 0x00008000000079c5 */ /* 0x000fe40000010000 */
[----:B------:R-:W-:-:S06]  /*60b0*/  WARPGROUP.ARRIVE ;  /* 0x00000000000079c5 */ /* 0x000fcc0000000000 */
[----:B------:R-:W-:Y:S03]  /*60c0*/  HGMMA.64x96x16.F32.BF16 R88, R52, gdesc[UR12].tnspB, R88, gsb0 ;  /* 0x4160000c34587df0 */ /* 0x000fe60008001858 */
[----:B------:R-:W-:Y:S02]  /*60d0*/  WARPGROUP.DEPBAR.LE gsb0, 0x0 ;  /* 0x00008000000079c5 */ /* 0x000fe40000010000 */
[----:B------:R-:W-:Y:S05]  /*60e0*/  @!P0 BRA `(.L_x_30) ;  /* 0x0000000000048947 */ /* 0x000fea0003800000 */
[----:B------:R-:W-:Y:S01]  /*60f0*/  BPT.TRAP 0x1 ;  /* 0x000000040000795c */ /* 0x000fe20000300000 */
.L_x_30:
[----:B------:R-:W-:-:S04]  /*6100*/  ULEA UR7, UR4, UR36, 0x3 ;  /* 0x0000002404077291 */ /* 0x000fc8000f8e183f */
[----:B------:R-:W-:-:S04]  /*6110*/  UIADD3 UR7, UR7, 0x24028, URZ ;  /* 0x0002402807077890 */ /* 0x000fc8000fffe03f */
[----:B------:R-:W-:-:S09]  /*6120*/  UPRMT UR7, URZ, 0x654, UR7 ;  /* 0x000006543f077896 */ /* 0x000fd20008000007 */
[----:B------:R-:W-:Y:S01]  /*6130*/  SYNCS.ARRIVE.TRANS64.RED.A1T0 RZ, [UR7], RZ ;  /* 0x000000ffffff79a7 */ /* 0x000fe20008100407 */
[----:B------:R-:W-:Y:S05]  /*6140*/  @P1 BRA `(.L_x_31) ;  /* 0x0000000000041947 */ /* 0x000fea0003800000 */
[----:B------:R-:W-:Y:S01]  /*6150*/  BPT.TRAP 0x1 ;  /* 0x000000040000795c */ /* 0x000fe20000300000 */
.L_x_31:
[----:B------:R-:W-:-:S04]  /*6160*/  UIADD3 UR4, UR4, 0x1, URZ ;  /* 0x0000000104047890 */ /* 0x000fc8000fffe03f */
[----:B------:R-:W-:-:S04]  /*6170*/  UISETP.NE.AND UP0, UPT, UR4, 0x5, UPT ;  /* 0x000000050400788c */ /* 0x000fc8000bf05270 */
[----:B------:R-:W-:Y:S01]  /*6180*/  USEL UR7, UR4, URZ, UP0 ;  /* 0x0000003f04077287 */ /* 0x000fe20008000000 */
[----:B------:R-:W-:Y:S11]  /*6190*/  @!P0 BRA `(.L_x_32) ;  /* 0x0000000000048947 */ /* 0x000ff60003800000 */
[----:B------:R-:W-:Y:S01]  /*61a0*/  BPT.TRAP 0x1 ;  /* 0x000000040000795c */ /* 0x000fe20000300000 */
.L_x_32:
[----:B------:R-:W-:-:S04]  /*61b0*/  ULEA UR4, UR7, UR36, 0x3 ;  /* 0x0000002407047291 */ /* 0x000fc8000f8e183f */
[----:B------:R-:W-:-:S04]  /*61c0*/  UIADD3 UR4, UR4, 0x24028, URZ ;  /* 0x0002402804047890 */ /* 0x000fc8000fffe03f */
[----:B------:R-:W-:-:S09]  /*61d0*/  UPRMT UR4, URZ, 0x654, UR4 ;  /* 0x000006543f047896 */ /* 0x000fd20008000004 */
[----:B------:R-:W-:Y:S01]  /*61e0*/  SYNCS.ARRIVE.TRANS64.RED.A1T0 RZ, [UR4], RZ ;  /* 0x000000ffffff79a7 */ /* 0x000fe20008100404 */
[----:B------:R-:W-:Y:S05]  /*61f0*/  @P1 BRA `(.L_x_33) ;  /* 0x0000000000041947 */ /* 0x000fea0003800000 */
[----:B------:R-:W-:Y:S01]  /*6200*/  BPT.TRAP 0x1 ;  /* 0x000000040000795c */ /* 0x000fe20000300000 */
.L_x_33:
[----:B------:R-:W-:Y:S01]  /*6210*/  UIADD3 UR4, UR7, 0x1, URZ ;  /* 0x0000000107047890 */ /* 0x000fe2000fffe03f */
[C---:B------:R-:W-:Y:S01]  /*6220*/  ISETP.GT.AND P2, PT, R0.reuse, 0x2, PT ;  /* 0x000000020000780c */ /* 0x040fe20003f44270 */
[----:B------:R-:W-:Y:S01]  /*6230*/  UIADD3 UR7, UR11, 0x1, URZ ;  /* 0x000000010b077890 */ /* 0x000fe2000fffe03f */
[----:B------:R-:W-:Y:S01]  /*6240*/  IADD3 R0, R0, -0x1, RZ ;  /* 0xffffffff00007810 */ /* 0x000fe20007ffe0ff */
[----:B------:R-:W-:Y:S01]  /*6250*/  UISETP.NE.AND UP0, UPT, UR4, 0x5, UPT ;  /* 0x000000050400788c */ /* 0x000fe2000bf05270 */
[----:B-1----:R-:W-:Y:S01]  /*6260*/  MOV R7, R3 ;  /* 0x0000000300077202 */ /* 0x002fe20000000f00 */
[----:B------:R-:W-:Y:S01]  /*6270*/  UISETP.NE.AND UP1, UPT, UR7, 0x5, UPT ;  /* 0x000000050700788c */ /* 0x000fe2000bf25270 */
[----:B------:R-:W-:Y:S01]  /*6280*/  MOV R9, R4 ;  /* 0x0000000400097202 */ /* 0x000fe20000000f00 */
[----:B------:R-:W-:Y:S02]  /*6290*/  USEL UR4, UR4, URZ, UP0 ;  /* 0x0000003f04047287 */ /* 0x000fe40008000000 */
[----:B------:R-:W-:-:S02]  /*62a0*/  USEL UR10, URZ, 0x1, UP1 ;  /* 0x000000013f0a7887 */ /* 0x000fc40008800000 */
[----:B------:R-:W-:-:S04]  /*62b0*/  USEL UR7, UR7, URZ, UP1 ;  /* 0x0000003f07077287 */ /* 0x000fc80008800000 */
[----:B------:R-:W-:Y:S01]  /*62c0*/  LOP3.LUT R6, R6, UR10, RZ, 0x3c, !PT ;  /* 0x0000000a06067c12 */ /* 0x000fe2000f8e3cff */
[----:B------:R-:W-:Y:S07]  /*62d0*/  @P2 BRA `(.L_x_34) ;  /* 0xffffffd400642947 */ /* 0x000fee000383ffff */
.L_x_23:
[----:B------:R-:W1:Y:S01]  /*62e0*/  SHFL.BFLY PT, R0, R5, 0x1, 0x1f ;  /* 0x0c201f0005007f89 */ /* 0x000e6200000e0000 */
[----:B------:R-:W-:Y:S01]  /*62f0*/  BSSY B0, `(.L_x_35) ;  /* 0x0000023000007945 */ /* 0x000fe20003800000 */
[----:B------:R-:W-:Y:S02]  /*6300*/  MOV R8, 0x3f800000 ;  /* 0x3f80000000087802 */ /* 0x000fe40000000f00 */
[----:B------:R-:W2:Y:S01]  /*6310*/  SHFL.BFLY PT, R7, R2, 0x1, 0x1f ;  /* 0x0c201f0002077f89 */ /* 0x000ea200000e0000 */
[----:B------:R-:W-:Y:S02]  /*6320*/  MOV R6, 0x3f800000 ;  /* 0x3f80000000067802 */ /* 0x000fe40000000f00 */
[----:B------:R-:W-:Y:S01]  /*6330*/  MOV R11, 0x7f800000 ;  /* 0x7f800000000b7802 */ /* 0x000fe20000000f00 */
[----:B-1----:R-:W-:Y:S01]  /*6340*/  FADD R0, R0, R5 ;  /* 0x0000000500007221 */ /* 0x002fe20000000000 */
[----:B--2---:R-:W-:-:S04]  /*6350*/  FADD R14, R7, R2 ;  /* 0x00000002070e7221 */ /* 0x004fc80000000000 */
[----:B------:R-:W1:Y:S04]  /*6360*/  SHFL.BFLY PT, R9, R0, 0x2, 0x1f ;  /* 0x0c401f0000097f89 */ /* 0x000e6800000e0000 */
[----:B------:R-:W2:Y:S01]  /*6370*/  SHFL.BFLY PT, R15, R14, 0x2, 0x1f ;  /* 0x0c401f000e0f7f89 */ /* 0x000ea200000e0000 */
[C---:B-1----:R-:W-:Y:S01]  /*6380*/  FSETP.NE.AND P0, PT, R0.reuse, -R9, PT ;  /* 0x800000090000720b */ /* 0x042fe20003f05000 */
[----:B------:R-:W-:Y:S01]  /*6390*/  FADD R2, R0, R9 ;  /* 0x0000000900027221 */ /* 0x000fe20000000000 */
[----:B------:R-:W-:Y:S01]  /*63a0*/  MOV R9, 0x7f800000 ;  /* 0x7f80000000097802 */ /* 0x000fe20000000f00 */
[----:B--2---:R-:W-:-:S10]  /*63b0*/  FADD R5, R14, R15 ;  /* 0x0000000f0e057221 */ /* 0x004fd40000000000 */
[----:B------:R-:W-:Y:S05]  /*63c0*/  @!P0 BRA `(.L_x_36) ;  /* 0x0000000000548947 */ /* 0x000fea0003800000 */
[----:B------:R-:W-:Y:S01]  /*63d0*/  IADD3 R0, R2, 0x1800000, RZ ;  /* 0x0180000002007810 */ /* 0x000fe20007ffe0ff */
[----:B------:R-:W-:Y:S03]  /*63e0*/  BSSY B1, `(.L_x_37) ;  /* 0x000000c000017945 */ /* 0x000fe60003800000 */
[----:B------:R-:W-:-:S04]  /*63f0*/  LOP3.LUT R0, R0, 0x7f800000, RZ, 0xc0, !PT ;  /* 0x7f80000000007812 */ /* 0x000fc800078ec0ff */
[----:B------:R-:W-:-:S13]  /*6400*/  ISETP.GT.U32.AND P0, PT, R0, 0x1ffffff, PT ;  /* 0x01ffffff0000780c */ /* 0x000fda0003f04070 */
[----:B------:R-:W-:Y:S05]  /*6410*/  @P0 BRA `(.L_x_38) ;  /* 0x0000000000100947 */ /* 0x000fea0003800000 */
[----:B------:R-:W-:-:S07]  /*6420*/  MOV R12, 0x6440 ;  /* 0x00006440000c7802 */ /* 0x000fce0000000f00 */
[----:B------:R-:W-:Y:S05]  /*6430*/  CALL.REL.NOINC `($__internal_0_$__cuda_sm20_rcp_rn_f32_slowpath) ;  /* 0x0000003000107944 */ /* 0x000fea0003c00000 */
[----:B------:R-:W-:Y:S01]  /*6440*/  MOV R6, R0 ;  /* 0x0000000000067202 */ /* 0x000fe20000000f00 */
[----:B------:R-:W-:Y:S06]  /*6450*/  BRA `(.L_x_39) ;  /* 0x0000000000107947 */ /* 0x000fec0003800000 */
.L_x_38:
[----:B------:R-:W1:Y:S02]  /*6460*/  MUFU.RCP R7, R2 ;  /* 0x0000000200077308 */ /* 0x000e640000001000 */
[----:B-1----:R-:W-:-:S04]  /*6470*/  FFMA R0, R2, R7, -1 ;  /* 0xbf80000002007423 */ /* 0x002fc80000000007 */
[----:B------:R-:W-:-:S04]  /*6480*/  FADD.FTZ R0, -R0, -RZ ;  /* 0x800000ff00007221 */ /* 0x000fc80000010100 */
[----:B------:R-:W-:-:S07]  /*6490*/  FFMA R6, R7, R0, R7 ;  /* 0x0000000007067223 */ /* 0x000fce0000000007 */
.L_x_39:
[----:B------:R-:W-:Y:S05]  /*64a0*/  BSYNC B1 ;  /* 0x0000000000017941 */ /* 0x000fea0003800000 */
.L_x_37:
[----:B------:R-:W-:Y:S01]  /*64b0*/  FSETP.GEU.AND P0, PT, |R2|, 1.175494350822287508e-38, PT ;  /* 0x008000000200780b */ /* 0x000fe20003f0e200 */
[----:B------:R-:W-:-:S12]  /*64c0*/  ULDC UR4, c[0x0][0x600] ;  /* 0x0001800000047ab9 */ /* 0x000fd80000000800 */
[----:B------:R-:W-:-:S04]  /*64d0*/  @!P0 FMUL R2, R2, 16777216 ;  /* 0x4b80000002028820 */ /* 0x000fc80000400000 */
[----:B------:R-:W1:Y:S02]  /*64e0*/  MUFU.LG2 R0, R2 ;  /* 0x0000000200007308 */ /* 0x000e640000000c00 */
[----:B-1----:R-:W-:-:S04]  /*64f0*/  @!P0 FADD R0, R0, -24 ;  /* 0xc1c0000000008421 */ /* 0x002fc80000000000 */
[----:B------:R-:W-:-:S04]  /*6500*/  FMUL R0, R0, 0.69314718246459960938 ;  /* 0x3f31721800007820 */ /* 0x000fc80000400000 */
[----:B------:R-:W-:-:S07]  /*6510*/  FFMA R11, R3, UR4, R0 ;  /* 0x00000004030b7c23 */ /* 0x000fce0008000000 */
.L_x_36:
[----:B------:R-:W-:Y:S05]  /*6520*/  BSYNC B0 ;  /* 0x0000000000007941 */ /* 0x000fea0003800000 */
.L_x_35:
[----:B------:R-:W-:Y:S01]  /*6530*/  FSETP.NE.AND P0, PT, R14, -R15, PT ;  /* 0x8000000f0e00720b */ /* 0x000fe20003f05000 */
[----:B------:R-:W-:Y:S01]  /*6540*/  ULDC UR4, c[0x0][0x608] ;  /* 0x0001820000047ab9 */ /* 0x000fe20000000800 */
[----:B------:R-:W-:Y:S01]  /*6550*/  BSSY B0, `(.L_x_40) ;  /* 0x0000031000007945 */ /* 0x000fe20003800000 */
[----:B------:R-:W-:-:S04]  /*6560*/  FMUL R6, R6, UR4 ;  /* 0x0000000406067c20 */ /* 0x000fc80008400000 */
        /* <DEDUP_REMOVED lines=24> */
[----:B------:R-:W-:Y:S06]  /*66f0*/  @!P0 BRA `(.L_x_41) ;  /* 0x0000000000588947 */ /* 0x000fec0003800000 */
[----:B------:R-:W-:Y:S01]  /*6700*/  IADD3 R0, R5, 0x1800000, RZ ;  /* 0x0180000005007810 */ /* 0x000fe20007ffe0ff */
[----:B------:R-:W-:Y:S03]  /*6710*/  BSSY B1, `(.L_x_42) ;  /* 0x000000d000017945 */ /* 0x000fe60003800000 */
[----:B------:R-:W-:-:S04]  /*6720*/  LOP3.LUT R0, R0, 0x7f800000, RZ, 0xc0, !PT ;  /* 0x7f80000000007812 */ /* 0x000fc800078ec0ff */
[----:B------:R-:W-:-:S13]  /*6730*/  ISETP.GT.U32.AND P0, PT, R0, 0x1ffffff, PT ;  /* 0x01ffffff0000780c */ /* 0x000fda0003f04070 */
[----:B------:R-:W-:Y:S05]  /*6740*/  @P0 BRA `(.L_x_43) ;  /* 0x0000000000140947 */ /* 0x000fea0003800000 */
[----:B------:R-:W-:Y:S02]  /*6750*/  MOV R2, R5 ;  /* 0x0000000500027202 */ /* 0x000fe40000000f00 */
[----:B------:R-:W-:-:S07]  /*6760*/  MOV R12, 0x6780 ;  /* 0x00006780000c7802 */ /* 0x000fce0000000f00 */
[----:B------:R-:W-:Y:S05]  /*6770*/  CALL.REL.NOINC `($__internal_0_$__cuda_sm20_rcp_rn_f32_slowpath) ;  /* 0x0000002c00407944 */ /* 0x000fea0003c00000 */
[----:B------:R-:W-:Y:S01]  /*6780*/  MOV R8, R0 ;  /* 0x0000000000087202 */ /* 0x000fe20000000f00 */
[----:B------:R-:W-:Y:S06]  /*6790*/  BRA `(.L_x_44) ;  /* 0x0000000000107947 */ /* 0x000fec0003800000 */
.L_x_43:
[----:B------:R-:W1:Y:S02]  /*67a0*/  MUFU.RCP R8, R5 ;  /* 0x0000000500087308 */ /* 0x000e640000001000 */
[----:B-1----:R-:W-:-:S04]  /*67b0*/  FFMA R0, R5, R8, -1 ;  /* 0xbf80000005007423 */ /* 0x002fc80000000008 */
[----:B------:R-:W-:-:S04]  /*67c0*/  FADD.FTZ R3, -R0, -RZ ;  /* 0x800000ff00037221 */ /* 0x000fc80000010100 */
[----:B------:R-:W-:-:S07]  /*67d0*/  FFMA R8, R8, R3, R8 ;  /* 0x0000000308087223 */ /* 0x000fce0000000008 */
.L_x_44:
[----:B------:R-:W-:Y:S05]  /*67e0*/  BSYNC B1 ;  /* 0x0000000000017941 */ /* 0x000fea0003800000 */
.L_x_42:
[----:B------:R-:W-:Y:S01]  /*67f0*/  FSETP.GEU.AND P0, PT, |R5|, 1.175494350822287508e-38, PT ;  /* 0x008000000500780b */ /* 0x000fe20003f0e200 */
[----:B------:R-:W-:-:S12]  /*6800*/  ULDC UR4, c[0x0][0x600] ;  /* 0x0001800000047ab9 */ /* 0x000fd80000000800 */
[----:B------:R-:W-:-:S04]  /*6810*/  @!P0 FMUL R5, R5, 16777216 ;  /* 0x4b80000005058820 */ /* 0x000fc80000400000 */
[----:B------:R-:W1:Y:S02]  /*6820*/  MUFU.LG2 R0, R5 ;  /* 0x0000000500007308 */ /* 0x000e640000000c00 */
[----:B-1----:R-:W-:-:S04]  /*6830*/  @!P0 FADD R0, R0, -24 ;  /* 0xc1c0000000008421 */ /* 0x002fc80000000000 */
[----:B------:R-:W-:-:S04]  /*6840*/  FMUL R9, R0, 0.69314718246459960938 ;  /* 0x3f31721800097820 */ /* 0x000fc80000400000 */
[----:B------:R-:W-:-:S07]  /*6850*/  FFMA R9, R4, UR4, R9 ;  /* 0x0000000404097c23 */ /* 0x000fce0008000009 */
.L_x_41:
[----:B------:R-:W-:Y:S05]  /*6860*/  BSYNC B0 ;  /* 0x0000000000007941 */ /* 0x000fea0003800000 */
.L_x_40:
[----:B------:R-:W-:Y:S01]  /*6870*/  UIADD3 UR4, UR37, -0x1, URZ ;  /* 0xffffffff25047890 */ /* 0x000fe2000fffe03f */
[----:B------:R-:W1:Y:S01]  /*6880*/  S2R R2, SR_TID.X ;  /* 0x0000000000027919 */ /* 0x000e620000002100 */
[----:B------:R-:W-:Y:S01]  /*6890*/  ULDC UR5, c[0x0][0x608] ;  /* 0x0001820000057ab9 */ /* 0x000fe20000000800 */
[----:B------:R-:W-:Y:S01]  /*68a0*/  ULDC.64 UR8, c[0x0][0x208] ;  /* 0x0000820000087ab9 */ /* 0x000fe20000000a00 */
[----:B------:R-:W-:Y:S02]  /*68b0*/  FMUL R8, R8, UR5 ;  /* 0x0000000508087c20 */ /* 0x000fe40008400000 */
[----:B------:R-:W-:Y:S01]  /*68c0*/  ISETP.NE.AND P0, PT, RZ, UR4, PT ;  /* 0x00000004ff007c0c */ /* 0x000fe2000bf05270 */
[----:B------:R-:W-:-:S03]  /*68d0*/  ULEA UR4, UR37, UR36, 0x3 ;  /* 0x0000002425047291 */ /* 0x000fc6000f8e183f */
[----:B------:R-:W-:-:S04]  /*68e0*/  SEL R0, RZ, 0x1, P0 ;  /* 0x00000001ff007807 */ /* 0x000fc80000000000 */
[----:B------:R-:W-:-:S04]  /*68f0*/  SHF.L.U32 R0, R0, 0x1f, RZ ;  /* 0x0000001f00007819 */ /* 0x000fc800000006ff */
[----:B------:R-:W2:Y:S01]  /*6900*/  SYNCS.PHASECHK.TRANS64.TRYWAIT P0, [UR4+0x24098], R0 ;  /* 0x02409800ff0075a7 */ /* 0x000ea20008000144 */
[C---:B-1----:R-:W-:Y:S02]  /*6910*/  LOP3.LUT P1, RZ, R2.reuse, 0x3, RZ, 0xc0, !PT ;  /* 0x0000000302ff7812 */ /* 0x042fe4000782c0ff */
[----:B------:R-:W-:Y:S01]  /*6920*/  LOP3.LUT R16, R2, 0x7f, RZ, 0xc0, !PT ;  /* 0x0000007f02107812 */ /* 0x000fe200078ec0ff */
[----:B--2---:R-:W-:Y:S10]  /*6930*/  @!P0 BRA `(.L_x_45) ;  /* 0x0000002800408947 */ /* 0x004ff40003800000 */
.L_x_96:
[----:B------:R-:W-:Y:S01]  /*6940*/  USHF.L.U32 UR42, UR42, 0x6, URZ ;  /* 0x000000062a2a7899 */ /* 0x000fe2000800063f */
[----:B------:R-:W-:Y:S01]  /*6950*/  BSSY B0, `(.L_x_46) ;  /* 0x0000018000007945 */ /* 0x000fe20003800000 */
[----:B------:R-:W-:-:S03]  /*6960*/  SHF.R.U32.HI R17, RZ, 0x5, R16 ;  /* 0x00000005ff117819 */ /* 0x000fc60000011610 */
[----:B------:R-:W-:Y:S07]  /*6970*/  @P1 BRA `(.L_x_47) ;  /* 0x0000000000541947 */ /* 0x000fee0003800000 */
[----:B------:R-:W2:Y:S01]  /*6980*/  S2UR UR4, SR_CTAID.Y ;  /* 0x00000000000479c3 */ /* 0x000ea20000002600 */
[----:B-1----:R-:W-:Y:S01]  /*6990*/  SHF.R.U32.HI R0, RZ, 0x2, R2 ;  /* 0x00000002ff007819 */ /* 0x002fe20000011602 */
[----:B------:R-:W-:Y:S01]  /*69a0*/  ULDC.64 UR6, c[0x0][0x688] ;  /* 0x0001a20000067ab9 */ /* 0x000fe20000000a00 */
[----:B------:R-:W-:Y:S02]  /*69b0*/  SHF.L.U32 R3, R17, 0x4, RZ ;  /* 0x0000000411037819 */ /* 0x000fe400000006ff */
[----:B------:R-:W-:-:S03]  /*69c0*/  LOP3.LUT R0, R0, 0x7, RZ, 0xc0, !PT ;  /* 0x0000000700007812 */ /* 0x000fc600078ec0ff */
[----:B------:R-:W1:Y:S01]  /*69d0*/  S2UR UR5, SR_CTAID.Z ;  /* 0x00000000000579c3 */ /* 0x000e620000002700 */
[----:B------:R-:W-:-:S04]  /*69e0*/  LOP3.LUT R0, R3, 0xfffffff0, R0, 0xe2, !PT ;  /* 0xfffffff003007812 */ /* 0x000fc800078ee200 */
[----:B------:R-:W-:-:S04]  /*69f0*/  IADD3 R3, R0, UR42, RZ ;  /* 0x0000002a00037c10 */ /* 0x000fc8000fffe0ff */
[----:B------:R-:W-:Y:S01]  /*6a00*/  IADD3 R2, R3, 0x8, RZ ;  /* 0x0000000803027810 */ /* 0x000fe20007ffe0ff */
[----:B--2---:R-:W-:-:S04]  /*6a10*/  UIMAD UR4, UR4, UR6, UR42 ;  /* 0x00000006040472a4 */ /* 0x004fc8000f8e022a */
[----:B-1----:R-:W-:-:S03]  /*6a20*/  UIMAD UR4, UR5, UR7, UR4 ;  /* 0x00000007050472a4 */ /* 0x002fc6000f8e0204 */
[----:B------:R-:W-:Y:S02]  /*6a30*/  ULDC UR5, c[0x0][0x288] ;  /* 0x0000a20000057ab9 */ /* 0x000fe40000000800 */
[----:B------:R-:W-:Y:S02]  /*6a40*/  ISETP.GE.U32.AND P0, PT, R3, UR5, PT ;  /* 0x0000000503007c0c */ /* 0x000fe4000bf06070 */
[----:B------:R-:W-:Y:S02]  /*6a50*/  IADD3 R0, P2, R0, UR4, RZ ;  /* 0x0000000400007c10 */ /* 0x000fe4000ff5e0ff */
[----:B------:R-:W-:Y:S01]  /*6a60*/  ISETP.GE.U32.AND P1, PT, R2, UR5, PT ;  /* 0x0000000502007c0c */ /* 0x000fe2000bf26070 */
[----:B------:R-:W-:Y:S01]  /*6a70*/  ULDC.64 UR4, c[0x0][0x680] ;  /* 0x0001a00000047ab9 */ /* 0x000fe20000000a00 */
[----:B------:R-:W-:Y:S02]  /*6a80*/  IADD3.X R3, RZ, RZ, RZ, P2, !PT ;  /* 0x000000ffff037210 */ /* 0x000fe400017fe4ff */
[----:B------:R-:W-:-:S04]  /*6a90*/  LEA R2, P2, R0, UR4, 0x2 ;  /* 0x0000000400027c11 */ /* 0x000fc8000f8410ff */
[----:B------:R-:W-:-:S05]  /*6aa0*/  LEA.HI.X R3, R0, UR5, R3, 0x2, P2 ;  /* 0x0000000500037c11 */ /* 0x000fca00090f1403 */
[----:B------:R2:W-:Y:S04]  /*6ab0*/  @!P0 STG.E desc[UR8][R2.64], R11 ;  /* 0x0000000b02008986 */ /* 0x0005e8000c101908 */
[----:B------:R2:W-:Y:S02]  /*6ac0*/  @!P1 STG.E desc[UR8][R2.64+0x20], R9 ;  /* 0x0000200902009986 */ /* 0x0005e4000c101908 */
.L_x_47:
[----:B------:R-:W-:Y:S05]  /*6ad0*/  BSYNC B0 ;  /* 0x0000000000007941 */ /* 0x000fea0003800000 */
.L_x_46:
[----:B------:R-:W-:Y:S01]  /*6ae0*/  ULDC.64 UR4, c[0x0][0x730] ;  /* 0x0001cc0000047ab9 */ /* 0x000fe20000000a00 */
[-C--:B------:R-:W-:Y:S01]  /*6af0*/  FMUL R90, R90, R8.reuse ;  /* 0x000000085a5a7220 */ /* 0x080fe20000400000 */
[----:B------:R-:W-:Y:S01]  /*6b00*/  ISETP.NE.U32.AND P0, PT, RZ, UR4, PT ;  /* 0x00000004ff007c0c */ /* 0x000fe2000bf05070 */
[-C--:B------:R-:W-:Y:S01]  /*6b10*/  FMUL R44, R91, R8.reuse ;  /* 0x000000085b2c7220 */ /* 0x080fe20000400000 */
[-C--:B------:R-:W-:Y:S01]  /*6b20*/  FMUL R94, R94, R8.reuse ;  /* 0x000000085e5e7220 */ /* 0x080fe20000400000 */
[-C--:B------:R-:W-:Y:S01]  /*6b30*/  FMUL R48, R95, R8.reuse ;  /* 0x000000085f307220 */ /* 0x080fe20000400000 */
[----:B------:R-:W-:Y:S01]  /*6b40*/  ISETP.NE.AND.EX P0, PT, RZ, UR5, PT, P0 ;  /* 0x00000005ff007c0c */ /* 0x000fe2000bf05300 */
        /* <DEDUP_REMOVED lines=20> */
[----:B------:R-:W-:Y:S06]  /*6c90*/  @P0 BRA `(.L_x_48) ;  /* 0x0000000000200947 */ /* 0x000fec0003800000 */
[----:B------:R-:W-:Y:S02]  /*6ca0*/  ULDC.64 UR4, c[0x0][0x728] ;  /* 0x0001ca0000047ab9 */ /* 0x000fe40000000a00 */
[----:B------:R-:W-:-:S04]  /*6cb0*/  ISETP.NE.U32.AND P0, PT, RZ, UR4, PT ;  /* 0x00000004ff007c0c */ /* 0x000fc8000bf05070 */
[----:B------:R-:W-:-:S13]  /*6cc0*/  ISETP.NE.AND.EX P0, PT, RZ, UR5, PT, P0 ;  /* 0x00000005ff007c0c */ /* 0x000fda000bf05300 */
[----:B------:R-:W-:Y:S05]  /*6cd0*/  @!P0 BRA `(.L_x_49) ;  /* 0x00000000000c8947 */ /* 0x000fea0003800000 */
[----:B-12---:R-:W1:Y:S02]  /*6ce0*/  LDC.64 R2, c[0x0][0x728] ;  /* 0x0001ca00ff027b82 */ /* 0x006e640000000a00 */
[----:B-1----:R4:W5:Y:S01]  /*6cf0*/  LDG.E R2, desc[UR8][R2.64] ;  /* 0x0000000802027981 */ /* 0x002962000c1e1900 */
[----:B------:R-:W-:Y:S05]  /*6d00*/  BRA `(.L_x_48) ;  /* 0x0000000000047947 */ /* 0x000fea0003800000 */
.L_x_49:
[----:B--2---:R-:W3:Y:S02]  /*6d10*/  LDC R2, c[0x0][0x720] ;  /* 0x0001c800ff027b82 */ /* 0x004ee40000000800 */
.L_x_48:
[----:B-1----:R-:W-:Y:S02]  /*6d20*/  MOV R0, RZ ;  /* 0x000000ff00007202 */ /* 0x002fe40000000f00 */
[----:B---3-5:R-:W-:Y:S02]  /*6d30*/  MOV R51, R2 ;  /* 0x0000000200337202 */ /* 0x028fe40000000f00 */
[----:B------:R-:W-:-:S13]  /*6d40*/  LOP3.LUT P0, RZ, R0, 0x1bf, RZ, 0xc0, !PT ;  /* 0x000001bf00ff7812 */ /* 0x000fda000780c0ff */
[----:B------:R-:W-:Y:S05]  /*6d50*/  @!P0 BRA `(.L_x_50) ;  /* 0x0000000000408947 */ /* 0x000fea0003800000 */
[----:B------:R-:W-:Y:S01]  /*6d60*/  MOV R0, 0x0 ;  /* 0x0000000000007802 */ /* 0x000fe20000000f00 */
[----:B------:R-:W-:Y:S01]  /*6d70*/  ULDC.64 UR4, c[0x4][0x70] ;  /* 0x01001c0000047ab9 */ /* 0x000fe20000000a00 */
[----:B------:R-:W-:Y:S01]  /*6d80*/  ULDC.64 UR6, c[0x4][0x8] ;  /* 0x0100020000067ab9 */ /* 0x000fe20000000a00 */
[----:B------:R-:W-:Y:S01]  /*6d90*/  MOV R4, UR4 ;  /* 0x0000000400047c02 */ /* 0x000fe20008000f00 */
[----:B--2-4-:R1:W2:Y:S01]  /*6da0*/  LDC.64 R2, c[0x4][R0] ;  /* 0x0100000000027b82 */ /* 0x0142a20000000a00 */
[----:B------:R-:W-:Y:S01]  /*6db0*/  MOV R5, UR5 ;  /* 0x0000000500057c02 */ /* 0x000fe20008000f00 */
[----:B------:R-:W-:Y:S01]  /*6dc0*/  ULDC.64 UR4, c[0x4][0x78] ;  /* 0x01001e0000047ab9 */ /* 0x000fe20000000a00 */
[----:B------:R-:W-:Y:S02]  /*6dd0*/  MOV R10, UR6 ;  /* 0x00000006000a7c02 */ /* 0x000fe40008000f00 */
[----:B------:R-:W-:Y:S02]  /*6de0*/  MOV R6, UR4 ;  /* 0x0000000400067c02 */ /* 0x000fe40008000f00 */
[----:B------:R-:W-:-:S02]  /*6df0*/  MOV R7, UR5 ;  /* 0x0000000500077c02 */ /* 0x000fc40008000f00 */
[----:B------:R-:W-:Y:S02]  /*6e00*/  MOV R11, UR7 ;  /* 0x00000007000b7c02 */ /* 0x000fe40008000f00 */
[----:B------:R-:W-:Y:S02]  /*6e10*/  MOV R8, 0x70 ;  /* 0x0000007000087802 */ /* 0x000fe40000000f00 */
[----:B------:R-:W-:Y:S02]  /*6e20*/  MOV R12, 0x1 ;  /* 0x00000001000c7802 */ /* 0x000fe40000000f00 */
[----:B-1----:R-:W-:-:S07]  /*6e30*/  MOV R13, RZ ;  /* 0x000000ff000d7202 */ /* 0x002fce0000000f00 */
[----:B------:R-:W-:-:S07]  /*6e40*/  LEPC R20, `(.L_x_50) ;  /* 0x000000001014794e */ /* 0x000fce0000000000 */
[----:B--2---:R-:W-:Y:S05]  /*6e50*/  CALL.ABS.NOINC R2 ;  /* 0x0000000002007343 */ /* 0x004fea0003c00000 */
.L_x_50:
[----:B------:R-:W-:Y:S01]  /*6e60*/  UIADD3 UR4, UR37, -0x1, URZ ;  /* 0xffffffff25047890 */ /* 0x000fe2000fffe03f */
[----:B------:R-:W-:-:S05]  /*6e70*/  MOV R18, UR36 ;  /* 0x0000002400127c02 */ /* 0x000fca0008000f00 */
[----:B--2-4-:R-:W-:-:S05]  /*6e80*/  MOV R3, UR4 ;  /* 0x0000000400037c02 */ /* 0x014fca0008000f00 */
[----:B------:R-:W-:-:S05]  /*6e90*/  IMAD R18, R3, 0x2200, R18 ;  /* 0x0000220003127824 */ /* 0x000fca00078e0212 */
[----:B------:R-:W-:-:S13]  /*6ea0*/  LOP3.LUT P0, RZ, R18, 0x1b0, RZ, 0xc0, !PT ;  /* 0x000001b012ff7812 */ /* 0x000fda000780c0ff */
[----:B------:R-:W-:Y:S05]  /*6eb0*/  @!P0 BRA `(.L_x_51) ;  /* 0x0000000000408947 */ /* 0x000fea0003800000 */
[----:B------:R-:W-:Y:S01]  /*6ec0*/  MOV R0, 0x0 ;  /* 0x0000000000007802 */ /* 0x000fe20000000f00 */
[----:B------:R-:W-:Y:S01]  /*6ed0*/  ULDC.64 UR4, c[0x4][0x70] ;  /* 0x01001c0000047ab9 */ /* 0x000fe20000000a00 */
[----:B------:R-:W-:Y:S01]  /*6ee0*/  ULDC.64 UR6, c[0x4][0x78] ;  /* 0x01001e0000067ab9 */ /* 0x000fe20000000a00 */
[----:B------:R-:W-:Y:S01]  /*6ef0*/  MOV R4, UR4 ;  /* 0x0000000400047c02 */ /* 0x000fe20008000f00 */
[----:B------:R1:W2:Y:S01]  /*6f00*/  LDC.64 R2, c[0x4][R0] ;  /* 0x0100000000027b82 */ /* 0x0002a20000000a00 */
        /* <DEDUP_REMOVED lines=11> */
.L_x_51:
[----:B------:R-:W1:Y:S01]  /*6fc0*/  S2R R5, SR_TID.X ;  /* 0x0000000000057919 */ /* 0x000e620000002100 */
[----:B------:R-:W-:Y:S01]  /*6fd0*/  ULDC.64 UR4, c[0x0][0x730] ;  /* 0x0001cc0000047ab9 */ /* 0x000fe20000000a00 */
[----:B------:R-:W-:Y:S02]  /*6fe0*/  IADD3 R16, R16, 0x1f, RZ ;  /* 0x0000001f10107810 */ /* 0x000fe40007ffe0ff */
[----:B------:R-:W-:Y:S02]  /*6ff0*/  ISETP.NE.U32.AND P0, PT, RZ, UR4, PT ;  /* 0x00000004ff007c0c */ /* 0x000fe4000bf05070 */
[----:B------:R-:W-:Y:S02]  /*7000*/  ISETP.GT.U32.AND P1, PT, R16, 0x3e, PT ;  /* 0x0000003e1000780c */ /* 0x000fe40003f24070 */
[----:B------:R-:W-:-:S13]  /*7010*/  ISETP.NE.AND.EX P0, PT, RZ, UR5, PT, P0 ;  /* 0x00000005ff007c0c */ /* 0x000fda000bf05300 */
[----:B------:R-:W2:Y:S01]  /*7020*/  @P0 LDC R51, c[0x0][0x720] ;  /* 0x0001c800ff330b82 */ /* 0x000ea20000000800 */
[C---:B-1----:R-:W-:Y:S02]  /*7030*/  SHF.L.U32 R0, R5.reuse, 0x5, RZ ;  /* 0x0000000505007819 */ /* 0x042fe400000006ff */
[----:B------:R-:W-:Y:S02]  /*7040*/  SHF.R.U32.HI R3, RZ, 0x1, R5 ;  /* 0x00000001ff037819 */ /* 0x000fe40000011605 */
[C---:B------:R-:W-:Y:S02]  /*7050*/  LOP3.LUT R2, R0.reuse, 0xc0, RZ, 0xc0, !PT ;  /* 0x000000c000027812 */ /* 0x040fe400078ec0ff */
[----:B------:R-:W-:Y:S02]  /*7060*/  LOP3.LUT R4, R0, 0x20, RZ, 0xc0, !PT ;  /* 0x0000002000047812 */ /* 0x000fe400078ec0ff */
[----:B------:R-:W-:Y:S02]  /*7070*/  LOP3.LUT R2, R2, 0x8, R3, 0xf8, !PT ;  /* 0x0000000802027812 */ /* 0x000fe400078ef803 */
[----:B------:R-:W-:-:S02]  /*7080*/  SHF.L.U32 R3, R5, 0x2, RZ ;  /* 0x0000000205037819 */ /* 0x000fc400000006ff */
[----:B------:R-:W-:Y:S01]  /*7090*/  LEA R4, R17, R4, 0x9 ;  /* 0x0000000411047211 */ /* 0x000fe200078e48ff */
[-C--:B--2---:R-:W-:Y:S01]  /*70a0*/  FMUL R9, R24, R51.reuse ;  /* 0x0000003318097220 */ /* 0x084fe20000400000 */
[----:B------:R-:W-:Y:S01]  /*70b0*/  LOP3.LUT R3, R2, 0x18, R3, 0x78, !PT ;  /* 0x0000001802037812 */ /* 0x000fe200078e7803 */
[-C--:B------:R-:W-:Y:S01]  /*70c0*/  FMUL R6, R94, R51.reuse ;  /* 0x000000335e067220 */ /* 0x080fe20000400000 */
[----:B------:R-:W-:Y:S01]  /*70d0*/  LOP3.LUT R0, R0, 0x100, RZ, 0xc0, !PT ;  /* 0x0000010000007812 */ /* 0x000fe200078ec0ff */
[-C--:B------:R-:W-:Y:S01]  /*70e0*/  FMUL R11, R48, R51.reuse ;  /* 0x00000033300b7220 */ /* 0x080fe20000400000 */
[----:B------:R-:W-:Y:S01]  /*70f0*/  LOP3.LUT P0, RZ, R5, 0x4, RZ, 0xc0, !PT ;  /* 0x0000000405ff7812 */ /* 0x000fe2000780c0ff */
[-C--:B------:R-:W-:Y:S01]  /*7100*/  FMUL R5, R22, R51.reuse ;  /* 0x0000003316057220 */ /* 0x080fe20000400000 */
[----:B------:R-:W-:Y:S01]  /*7110*/  IADD3 R3, R3, R4, R0 ;  /* 0x0000000403037210 */ /* 0x000fe20007ffe000 */
        /* <DEDUP_REMOVED lines=12> */
[----:B------:R-:W-:Y:S01]  /*71e0*/  F2FP.BF16.F32.PACK_AB R52, R5, R0 ;  /* 0x000000000534723e */ /* 0x000fe200000010ff */
[-C--:B------:R-:W-:Y:S01]  /*71f0*/  FMUL R26, R34, R51.reuse ;  /* 0x00000033221a7220 */ /* 0x080fe20000400000 */
[----:B------:R-:W-:Y:S01]  /*7200*/  MOV R0, 0x10 ;  /* 0x0000001000007802 */ /* 0x000fe20000000f00 */
        /* <DEDUP_REMOVED lines=32> */
[----:B------:R-:W-:Y:S01]  /*7410*/  FMUL R51, R134, R51 ;  /* 0x0000003386337220 */ /* 0x000fe20000400000 */
[----:B------:R-:W-:-:S02]  /*7420*/  F2FP.BF16.F32.PACK_AB R9, R15, R10 ;  /* 0x0000000a0f09723e */ /* 0x000fc400000010ff */
[----:B------:R-:W-:Y:S02]  /*7430*/  F2FP.BF16.F32.PACK_AB R53, R7, R2 ;  /* 0x000000020735723e */ /* 0x000fe400000010ff */
[----:B------:R-:W-:Y:S02]  /*7440*/  F2FP.BF16.F32.PACK_AB R8, R13, R8 ;  /* 0x000000080d08723e */ /* 0x000fe400000010ff */
[----:B------:R-:W-:Y:S02]  /*7450*/  F2FP.BF16.F32.PACK_AB R10, R17, R12 ;  /* 0x0000000c110a723e */ /* 0x000fe400000010ff */
[----:B------:R-:W-:Y:S02]  /*7460*/  F2FP.BF16.F32.PACK_AB R11, R19, R14 ;  /* 0x0000000e130b723e */ /* 0x000fe400000010ff */
[----:B------:R-:W-:Y:S02]  /*7470*/  SEL R0, R0, 0xfffffff0, !P0 ;  /* 0xfffffff000007807 */ /* 0x000fe40004000000 */
[----:B------:R-:W-:Y:S01]  /*7480*/  LEA R3, R3, R18, 0x1 ;  /* 0x0000001203037211 */ /* 0x000fe200078e08ff */
[----:B------:R-:W-:Y:S06]  /*7490*/  @P1 BRA `(.L_x_52) ;  /* 0x0000000000041947 */ /* 0x000fec0003800000 */
[----:B------:R-:W-:-:S04]  /*74a0*/  DEPBAR.LE SB0, 0x1 ;  /* 0x000080400000791a */ /* 0x000fc80000000000 */
.L_x_52:
[----:B------:R-:W-:Y:S05]  /*74b0*/  WARPSYNC.ALL ;  /* 0x0000000000007948 */ /* 0x000fea0003800000 */
[----:B------:R-:W-:Y:S01]  /*74c0*/  BAR.SYNC.DEFER_BLOCKING 0x1, 0x80 ;  /* 0x0042000000007b1d */ /* 0x000fe20000010000 */
[----:B------:R-:W-:Y:S02]  /*74d0*/  LEA R0, R0, R3, 0x1 ;  /* 0x0000000300007211 */ /* 0x000fe400078e08ff */
[----:B------:R-:W-:Y:S02]  /*74e0*/  F2FP.BF16.F32.PACK_AB R4, R16, R21 ;  /* 0x000000151004723e */ /* 0x000fe400000010ff */
[----:B------:R-:W-:Y:S01]  /*74f0*/  F2FP.BF16.F32.PACK_AB R5, R20, R23 ;  /* 0x000000171405723e */ /* 0x000fe200000010ff */
[----:B------:R-:W-:Y:S01]  /*7500*/  BSSY B0, `(.L_x_53) ;  /* 0x000001b000007945 */ /* 0x000fe20003800000 */
[----:B------:R-:W-:-:S02]  /*7510*/  F2FP.BF16.F32.PACK_AB R6, R22, R25 ;  /* 0x000000191606723e */ /* 0x000fc400000010ff */
[----:B------:R-:W-:Y:S02]  /*7520*/  F2FP.BF16.F32.PACK_AB R7, R24, R27 ;  /* 0x0000001b1807723e */ /* 0x000fe400000010ff */
[----:B------:R-:W-:Y:S02]  /*7530*/  F2FP.BF16.F32.PACK_AB R12, R26, R29 ;  /* 0x0000001d1a0c723e */ /* 0x000fe400000010ff */
[----:B------:R-:W-:Y:S02]  /*7540*/  F2FP.BF16.F32.PACK_AB R13, R28, R31 ;  /* 0x0000001f1c0d723e */ /* 0x000fe400000010ff */
[----:B------:R-:W-:Y:S02]  /*7550*/  F2FP.BF16.F32.PACK_AB R14, R30, R33 ;  /* 0x000000211e0e723e */ /* 0x000fe400000010ff */
[----:B------:R-:W-:Y:S01]  /*7560*/  F2FP.BF16.F32.PACK_AB R15, R32, R35 ;  /* 0x00000023200f723e */ /* 0x000fe200000010ff */
[----:B------:R1:W-:Y:S04]  /*7570*/  STSM.16.M88.4 [R3], R52 ;  /* 0x0000003403007844 */ /* 0x0003e80000000200 */
[----:B------:R1:W-:Y:S01]  /*7580*/  STSM.16.M88.4 [R0], R8 ;  /* 0x0000000800007844 */ /* 0x0003e20000000200 */
[----:B------:R-:W-:Y:S01]  /*7590*/  @!PT LDS RZ, [RZ] ;  /* 0x00000000fffff984 */ /* 0x000fe20000000800 */
[----:B------:R-:W-:Y:S01]  /*75a0*/  @!PT LDS RZ, [RZ] ;  /* 0x00000000fffff984 */ /* 0x000fe20000000800 */
[----:B------:R-:W-:Y:S01]  /*75b0*/  @!PT LDS RZ, [RZ] ;  /* 0x00000000fffff984 */ /* 0x000fe20000000800 */
[----:B------:R-:W-:Y:S01]  /*75c0*/  @!PT LDS RZ, [RZ] ;  /* 0x00000000fffff984 */ /* 0x000fe20000000800 */
[----:B------:R2:W-:Y:S06]  /*75d0*/  MEMBAR.ALL.CTA ;  /* 0x0000000000007992 */ /* 0x0005ec0000008000 */
[----:B--2---:R-:W2:Y:S02]  /*75e0*/  FENCE.VIEW.ASYNC.S ;  /* 0x00000000000073c6 */ /* 0x004ea40000000000 */
[----:B--2---:R-:W-:Y:S06]  /*75f0*/  BAR.SYNC.DEFER_BLOCKING 0x1, 0x80 ;  /* 0x0042000000007b1d */ /* 0x004fec0000010000 */
[----:B------:R-:W-:Y:S05]  /*7600*/  @P1 BRA `(.L_x_54) ;  /* 0x0000000000281947 */ /* 0x000fea0003800000 */
[----:B------:R-:W-:Y:S01]  /*7610*/  S2UR UR44, SR_CTAID.Z ;  /* 0x00000000002c79c3 */ /* 0x000fe20000002700 */
[----:B------:R-:W-:Y:S01]  /*7620*/  ULDC.64 UR4, c[0x0][0x198] ;  /* 0x0000660000047ab9 */ /* 0x000fe20000000a00 */
[----:B------:R-:W-:Y:S01]  /*7630*/  R2UR UR40, R18 ;  /* 0x00000000122872ca */ /* 0x000fe200000e0000 */
[----:B------:R-:W-:Y:S01]  /*7640*/  UIADD3 UR4, UP0, UR4, 0x670, URZ ;  /* 0x0000067004047890 */ /* 0x000fe2000ff1e03f */
[----:B------:R-:W-:-:S03]  /*7650*/  UMOV UR41, URZ ;  /* 0x0000003f00297c82 */ /* 0x000fc60008000000 */
[----:B------:R-:W-:Y:S01]  /*7660*/  UIADD3.X UR5, URZ, UR5, URZ, UP0, !UPT ;  /* 0x000000053f057290 */ /* 0x000fe200087fe43f */
[----:B------:R-:W2:Y:S08]  /*7670*/  S2UR UR43, SR_CTAID.Y ;  /* 0x00000000002b79c3 */ /* 0x000eb00000002600 */
[----:B--2---:R2:W-:Y:S01]  /*7680*/  UTMASTG.4D [UR40], [UR4] ;  /* 0x00000028040073b5 */ /* 0x0045e20008018000 */
[----:B------:R0:W-:Y:S01]  /*7690*/  UTMACMDFLUSH ;  /* 0x00000000000079b7 */ /* 0x0001e20000000000 */
[----:B--2---:R-:W-:-:S04]  /*76a0*/  DEPBAR.LE SB0, 0x1 ;  /* 0x000080400000791a */ /* 0x004fc80000000000 */
.L_x_54:
[----:B------:R-:W-:Y:S05]  /*76b0*/  BSYNC B0 ;  /* 0x0000000000007941 */ /* 0x000fea0003800000 */
.L_x_53:
[----:B------:R-:W-:Y:S01]  /*76c0*/  BAR.SYNC.DEFER_BLOCKING 0x1, 0x80 ;  /* 0x0042000000007b1d */ /* 0x000fe20000010000 */
[----:B-1----:R-:W-:Y:S02]  /*76d0*/  F2FP.BF16.F32.PACK_AB R8, R34, R37 ;  /* 0x000000252208723e */ /* 0x002fe400000010ff */
[----:B------:R-:W-:Y:S02]  /*76e0*/  F2FP.BF16.F32.PACK_AB R9, R36, R39 ;  /* 0x000000272409723e */ /* 0x000fe400000010ff */
[----:B------:R-:W-:Y:S01]  /*76f0*/  F2FP.BF16.F32.PACK_AB R10, R38, R41 ;  /* 0x00000029260a723e */ /* 0x000fe200000010ff */
[----:B------:R-:W-:Y:S01]  /*7700*/  BSSY B0, `(.L_x_55) ;  /* 0x000001b000007945 */ /* 0x000fe20003800000 */
[----:B------:R-:W-:Y:S02]  /*7710*/  F2FP.BF16.F32.PACK_AB R11, R40, R43 ;  /* 0x0000002b280b723e */ /* 0x000fe400000010ff */
[----:B------:R-:W-:Y:S02]  /*7720*/  F2FP.BF16.F32.PACK_AB R20, R42, R45 ;  /* 0x0000002d2a14723e */ /* 0x000fe400000010ff */
[----:B------:R-:W-:-:S02]  /*7730*/  F2FP.BF16.F32.PACK_AB R21, R44, R47 ;  /* 0x0000002f2c15723e */ /* 0x000fc400000010ff */
[----:B------:R-:W-:Y:S02]  /*7740*/  F2FP.BF16.F32.PACK_AB R22, R46, R49 ;  /* 0x000000312e16723e */ /* 0x000fe400000010ff */
[----:B------:R-:W-:Y:S01]  /*7750*/  F2FP.BF16.F32.PACK_AB R23, R48, R51 ;  /* 0x000000333017723e */ /* 0x000fe200000010ff */
[----:B------:R1:W-:Y:S04]  /*7760*/  STSM.16.M88.4 [R3+0x1000], R4 ;  /* 0x0010000403007844 */ /* 0x0003e80000000200 */
[----:B------:R1:W-:Y:S01]  /*7770*/  STSM.16.M88.4 [R0+0x1000], R12 ;  /* 0x0010000c00007844 */ /* 0x0003e20000000200 */
        /* <DEDUP_REMOVED lines=9> */
[----:B------:R-:W-:Y:S01]  /*7810*/  R2UR UR40, R18 ;  /* 0x00000000122872ca */ /* 0x000fe200000e0000 */
[----:B------:R-:W-:Y:S01]  /*7820*/  ULDC.64 UR4, c[0x0][0x198] ;  /* 0x0000660000047ab9 */ /* 0x000fe20000000a00 */
[----:B------:R-:W-:Y:S01]  /*7830*/  UMOV UR41, 0x20 ;  /* 0x0000002000297882 */ /* 0x000fe20000000000 */
[----:B------:R-:W-:-:S04]  /*7840*/  UIADD3 UR4, UP0, UR4, 0x670, URZ ;  /* 0x0000067004047890 */ /* 0x000fc8000ff1e03f */
[----:B------:R-:W2:Y:S01]  /*7850*/  S2UR UR43, SR_CTAID.Y ;  /* 0x00000000002b79c3 */ /* 0x000ea20000002600 */
[----:B------:R-:W-:-:S05]  /*7860*/  UIADD3.X UR5, URZ, UR5, URZ, UP0, !UPT ;  /* 0x000000053f057290 */ /* 0x000fca00087fe43f */
[----:B------:R-:W-:-:S09]  /*7870*/  UIADD3 UR40, UR40, 0x1000, URZ ;  /* 0x0000100028287890 */ /* 0x000fd2000fffe03f */
[----:B--2---:R2:W-:Y:S01]  /*7880*/  UTMASTG.4D [UR40], [UR4] ;  /* 0x00000028040073b5 */ /* 0x0045e20008018000 */
[----:B------:R0:W-:Y:S01]  /*7890*/  UTMACMDFLUSH ;  /* 0x00000000000079b7 */ /* 0x0001e20000000000 */
[----:B--2---:R-:W-:-:S04]  /*78a0*/  DEPBAR.LE SB0, 0x1 ;  /* 0x000080400000791a */ /* 0x004fc80000000000 */
.L_x_56:
[----:B------:R-:W-:Y:S05]  /*78b0*/  BSYNC B0 ;  /* 0x0000000000007941 */ /* 0x000fea0003800000 */
.L_x_55:
[----:B------:R-:W-:Y:S06]  /*78c0*/  BAR.SYNC.DEFER_BLOCKING 0x1, 0x80 ;  /* 0x0042000000007b1d */ /* 0x000fec0000010000 */
[----:B------:R-:W-:Y:S01]  /*78d0*/  BSSY B0, `(.L_x_57) ;  /* 0x0000015000007945 */ /* 0x000fe20003800000 */
[----:B------:R2:W-:Y:S04]  /*78e0*/  STSM.16.M88.4 [R3], R8 ;  /* 0x0000000803007844 */ /* 0x0005e80000000200 */
[----:B------:R2:W-:Y:S01]  /*78f0*/  STSM.16.M88.4 [R0], R20 ;  /* 0x0000001400007844 */ /* 0x0005e20000000200 */
[----:B------:R-:W-:Y:S01]  /*7900*/  @!PT LDS RZ, [RZ] ;  /* 0x00000000fffff984 */ /* 0x000fe20000000800 */
[----:B------:R-:W-:Y:S01]  /*7910*/  @!PT LDS RZ, [RZ] ;  /* 0x00000000fffff984 */ /* 0x000fe20000000800 */
[----:B------:R-:W-:Y:S01]  /*7920*/  @!PT LDS RZ, [RZ] ;  /* 0x00000000fffff984 */ /* 0x000fe20000000800 */
[----:B------:R-:W-:Y:S01]  /*7930*/  @!PT LDS RZ, [RZ] ;  /* 0x00000000fffff984 */ /* 0x000fe20000000800 */
[----:B------:R3:W-:Y:S06]  /*7940*/  MEMBAR.ALL.CTA ;  /* 0x0000000000007992 */ /* 0x0007ec0000008000 */
[----:B---3--:R-:W3:Y:S02]  /*7950*/  FENCE.VIEW.ASYNC.S ;  /* 0x00000000000073c6 */ /* 0x008ee40000000000 */
[----:B---3--:R-:W-:Y:S06]  /*7960*/  BAR.SYNC.DEFER_BLOCKING 0x1, 0x80 ;  /* 0x0042000000007b1d */ /* 0x008fec0000010000 */
[----:B------:R-:W-:Y:S05]  /*7970*/  @P1 BRA `(.L_x_58) ;  /* 0x0000000000281947 */ /* 0x000fea0003800000 */
[----:B------:R-:W-:Y:S01]  /*7980*/  S2UR UR12, SR_CTAID.Z ;  /* 0x00000000000c79c3 */ /* 0x000fe20000002700 */
[----:B------:R-:W-:Y:S01]  /*7990*/  ULDC.64 UR4, c[0x0][0x198] ;  /* 0x0000660000047ab9 */ /* 0x000fe20000000a00 */
[----:B------:R-:W-:Y:S01]  /*79a0*/  R2UR UR8, R18 ;  /* 0x00000000120872ca */ /* 0x000fe200000e0000 */
[----:B------:R-:W-:Y:S01]  /*79b0*/  UIADD3 UR4, UP0, UR4, 0x670, URZ ;  /* 0x0000067004047890 */ /* 0x000fe2000ff1e03f */
[----:B------:R-:W-:Y:S01]  /*79c0*/  UMOV UR9, 0x40 ;  /* 0x0000004000097882 */ /* 0x000fe20000000000 */
[----:B------:R-:W-:Y:S02]  /*79d0*/  UMOV UR10, UR42 ;  /* 0x0000002a000a7c82 */ /* 0x000fe40008000000 */
[----:B------:R-:W-:Y:S01]  /*79e0*/  UIADD3.X UR5, URZ, UR5, URZ, UP0, !UPT ;  /* 0x000000053f057290 */ /* 0x000fe200087fe43f */
[----:B------:R-:W3:Y:S08]  /*79f0*/  S2UR UR11, SR_CTAID.Y ;  /* 0x00000000000b79c3 */ /* 0x000ef00000002600 */
[----:B---3--:R3:W-:Y:S02]  /*7a00*/  UTMASTG.4D [UR8], [UR4] ;  /* 0x00000008040073b5 */ /* 0x0087e40008018000 */
[----:B---3--:R0:W-:Y:S02]  /*7a10*/  UTMACMDFLUSH ;  /* 0x00000000000079b7 */ /* 0x0081e40000000000 */
.L_x_58:
[----:B------:R-:W-:Y:S05]  /*7a20*/  BSYNC B0 ;  /* 0x0000000000007941 */ /* 0x000fea0003800000 */
.L_x_57:
[----:B------:R-:W-:Y:S01]  /*7a30*/  UIADD3 UR37, UR37, -0x1, URZ ;  /* 0xffffffff25257890 */ /* 0x000fe2000fffe03f */
[----:B------:R-:W-:-:S04]  /*7a40*/  DEPBAR.LE SB0, 0x0 ;  /* 0x000080000000791a */ /* 0x000fc80000000000 */
[----:B------:R-:W-:-:S04]  /*7a50*/  USHF.L.U32 UR4, UR37, 0x3, URZ ;  /* 0x0000000325047899 */ /* 0x000fc8000800063f */
[----:B------:R-:W-:-:S04]  /*7a60*/  ULOP3.LUT UR4, UR4, 0x8, URZ, 0xe2, !UPT ;  /* 0x0000000804047892 */ /* 0x000fc8000f8ee23f */
[----:B------:R-:W-:-:S06]  /*7a70*/  ULOP3.LUT UR4, UR4, 0x18, URZ, 0x3c, !UPT ;  /* 0x0000001804047892 */ /* 0x000fcc000f8e3c3f */
[----:B-12---:R-:W-:-:S04]  /*7a80*/  MOV R0, UR4 ;  /* 0x0000000400007c02 */ /* 0x006fc80008000f00 */
[----:B------:R-:W-:Y:S01]  /*7a90*/  SYNCS.ARRIVE.TRANS64.A1T0 RZ, [R0+UR36+0x24090], RZ ;  /* 0x024090ff00ff79a7 */ /* 0x000fe20008100024 */
[----:B------:R-:W-:Y:S05]  /*7aa0*/  EXIT ;  /* 0x000000000000794d */ /* 0x000fea0003800000 */
.L_x_6:
[----:B------:R-:W-:-:S08]  /*7ab0*/  UISETP.NE.AND UP0, UPT, UR5, 0x1, UPT ;  /* 0x000000010500788c */ /* 0x000fd0000bf05270 */
[----:B------:R-:W1:-:S00]  /*7ac0*/  USETMAXREG.DEALLOC.CTAPOOL 0x18 ;  /* 0x00000018000079c8 */ /* 0x000e4000080e0500 */
[----:B------:R-:W-:-:S13]  /*7ad0*/  PLOP3.LUT P0, PT, PT, PT, UP0, 0x80, 0x0 ;  /* 0x000000000000781c */ /* 0x000fda0003f0f008 */
[----:B------:R-:W-:Y:S05]  /*7ae0*/  @P0 EXIT ;  /* 0x000000000000094d */ /* 0x000fea0003800000 */
[----:B------:R-:W2:Y:S01]  /*7af0*/  S2UR UR11, SR_CTAID.X ;  /* 0x00000000000b79c3 */ /* 0x000ea20000002500 */
[----:B------:R-:W-:Y:S01]  /*7b00*/  ELECT P3, URZ, PT ;  /* 0x00000000003f782f */ /* 0x000fe20003860000 */
[----:B------:R-:W-:Y:S01]  /*7b10*/  BSSY B0, `(.L_x_59) ;  /* 0x0000035000007945 */ /* 0x000fe20003800000 */
[----:B-1----:R-:W-:Y:S02]  /*7b20*/  MOV R0, RZ ;  /* 0x000000ff00007202 */ /* 0x002fe40000000f00 */
[----:B------:R-:W-:Y:S02]  /*7b30*/  MOV R7, RZ ;  /* 0x000000ff00077202 */ /* 0x000fe40000000f00 */
[----:B------:R-:W-:Y:S01]  /*7b40*/  MOV R3, RZ ;  /* 0x000000ff00037202 */ /* 0x000fe20000000f00 */
[----:B------:R-:W1:Y:S08]  /*7b50*/  S2UR UR36, SR_CTAID.Y ;  /* 0x00000000002479c3 */ /* 0x000e700000002600 */
[----:B------:R-:W3:Y:S01]  /*7b60*/  S2UR UR37, SR_CTAID.Z ;  /* 0x00000000002579c3 */ /* 0x000ee20000002700 */
[----:B--2---:R-:W-:Y:S01]  /*7b70*/  USHF.L.U32 UR11, UR11, 0x7, URZ ;  /* 0x000000070b0b7899 */ /* 0x004fe2000800063f */
[----:B------:R-:W-:Y:S11]  /*7b80*/  @!P3 BRA `(.L_x_60) ;  /* 0x0000000000b4b947 */ /* 0x000ff60003800000 */
[----:B------:R-:W2:Y:S01]  /*7b90*/  S2R R3, SR_CgaCtaId ;  /* 0x0000000000037919 */ /* 0x000ea20000008800 */
[----:B------:R-:W-:Y:S02]  /*7ba0*/  MOV R2, 0x400 ;  /* 0x0000040000027802 */ /* 0x000fe40000000f00 */
[----:B------:R-:W-:Y:S02]  /*7bb0*/  MOV R4, 0x1 ;  /* 0x0000000100047802 */ /* 0x000fe40000000f00 */
[----:B--2---:R-:W-:Y:S02]  /*7bc0*/  LEA R3, R3, R2, 0x18 ;  /* 0x0000000203037211 */ /* 0x004fe400078ec0ff */
[----:B------:R-:W-:-:S04]  /*7bd0*/  SHF.L.U32 R2, R4, 0x1f, RZ ;  /* 0x0000001f04027819 */ /* 0x000fc800000006ff */
[----:B------:R-:W2:Y:S02]  /*7be0*/  SYNCS.PHASECHK.TRANS64.TRYWAIT P0, [R3+URZ+0x24060], R2 ;  /* 0x02406002030075a7 */ /* 0x000ea4000800017f */
[----:B--2---:R-:W-:Y:S05]  /*7bf0*/  @!P0 BRA `(.L_x_61) ;  /* 0x0000001400a88947 */ /* 0x004fea0003800000 */
.L_x_97:
[----:B------:R-:W-:Y:S01]  /*7c00*/  ULOP3.LUT UR5, UR4, 0x2, URZ, 0xfc, !UPT ;  /* 0x0000000204057892 */ /* 0x000fe2000f8efc3f */
[----:B--2---:R-:W-:-:S03]  /*7c10*/  @P2 MOV R2, 0x3000 ;  /* 0x0000300000022802 */ /* 0x004fc60000000f00 */
[----:B------:R-:W-:Y:S01]  /*7c20*/  UPRMT UR5, UR5, 0x9910, URZ ;  /* 0x0000991005057896 */ /* 0x000fe2000800003f */
[----:B------:R2:W-:Y:S03]  /*7c30*/  @P2 SYNCS.ARRIVE.TRANS64 RZ, [R3+URZ+0x24050], R2 ;  /* 0x0240500203ff29a7 */ /* 0x0005e6000800003f */
[----:B------:R-:W-:-:S06]  /*7c40*/  UISETP.NE.AND UP0, UPT, UR5, 0x2, UPT ;  /* 0x000000020500788c */ /* 0x000fcc000bf05270 */
[----:B------:R-:W-:-:S13]  /*7c50*/  PLOP3.LUT P0, PT, PT, PT, UP0, 0x80, 0x0 ;  /* 0x000000000000781c */ /* 0x000fda0003f0f008 */
[----:B--2---:R-:W-:Y:S05]  /*7c60*/  @P0 BRA `(.L_x_62) ;  /* 0x0000000000040947 */ /* 0x004fea0003800000 */
[----:B-1-3--:R-:W-:Y:S01]  /*7c70*/  BPT.TRAP 0x1 ;  /* 0x000000040000795c */ /* 0x00afe20000300000 */
.L_x_62:
[----:B------:R-:W-:-:S04]  /*7c80*/  LOP3.LUT P0, RZ, R6, 0x1f, RZ, 0xc0, !PT ;  /* 0x0000001f06ff7812 */ /* 0x000fc8000780c0ff */
[----:B------:R-:W-:-:S13]  /*7c90*/  PLOP3.LUT P0, PT, P0, P2, PT, 0x2a, 0x0 ;  /* 0x000000000000781c */ /* 0x000fda0000704572 */
[----:B------:R-:W-:Y:S05]  /*7ca0*/  @P0 BRA `(.L_x_63) ;  /* 0x0000000000040947 */ /* 0x000fea0003800000 */
[----:B-1-3--:R-:W-:Y:S01]  /*7cb0*/  BPT.TRAP 0x1 ;  /* 0x000000040000795c */ /* 0x00afe20000300000 */
.L_x_63:
[----:B------:R-:W-:Y:S01]  /*7cc0*/  R2UR UR8, R3 ;  /* 0x00000000030872ca */ /* 0x000fe200000e0000 */
[----:B------:R-:W-:Y:S01]  /*7cd0*/  ULDC.64 UR6, c[0x0][0x198] ;  /* 0x0000660000067ab9 */ /* 0x000fe20000000a00 */
[----:B------:R-:W-:Y:S01]  /*7ce0*/  UMOV UR14, 0x0 ;  /* 0x00000000000e7882 */ /* 0x000fe20000000000 */
[----:B------:R-:W-:Y:S01]  /*7cf0*/  UIADD3 UR6, UP0, UR6, 0xf0, URZ ;  /* 0x000000f006067890 */ /* 0x000fe2000ff1e03f */
[----:B------:R-:W-:Y:S01]  /*7d00*/  MOV R7, 0x40 ;  /* 0x0000004000077802 */ /* 0x000fe20000000f00 */
[----:B------:R-:W-:Y:S01]  /*7d10*/  UMOV UR15, 0x10000000 ;  /* 0x10000000000f7882 */ /* 0x000fe20000000000 */
[----:B------:R-:W-:Y:S01]  /*7d20*/  UMOV UR10, URZ ;  /* 0x0000003f000a7c82 */ /* 0x000fe20008000000 */
[----:B------:R-:W-:Y:S01]  /*7d30*/  UIADD3.X UR7, URZ, UR7, URZ, UP0, !UPT ;  /* 0x000000073f077290 */ /* 0x000fe200087fe43f */
[----:B------:R-:W-:Y:S01]  /*7d40*/  MOV R3, 0x1 ;  /* 0x0000000100037802 */ /* 0x000fe20000000f00 */
[----:B-1----:R-:W-:Y:S01]  /*7d50*/  UMOV UR12, UR36 ;  /* 0x00000024000c7c82 */ /* 0x002fe20008000000 */
[----:B---3--:R-:W-:Y:S01]  /*7d60*/  UMOV UR13, UR37 ;  /* 0x00000025000d7c82 */ /* 0x008fe20008000000 */
[----:B------:R-:W-:Y:S01]  /*7d70*/  UMOV UR18, 0x20 ;  /* 0x0000002000127882 */ /* 0x000fe20000000000 */
[----:B------:R-:W-:Y:S01]  /*7d80*/  UMOV UR19, UR11 ;  /* 0x0000000b00137c82 */ /* 0x000fe20008000000 */
[----:B------:R-:W-:-:S02]  /*7d90*/  UIADD3 UR9, UR8, 0x24050, URZ ;  /* 0x0002405008097890 */ /* 0x000fc4000fffe03f */
[----:B------:R-:W-:Y:S02]  /*7da0*/  UIADD3 UR16, UR8, 0x1000, URZ ;  /* 0x0000100008107890 */ /* 0x000fe4000fffe03f */
[----:B------:R-:W-:Y:S01]  /*7db0*/  UIADD3 UR32, UR8, 0x2000, URZ ;  /* 0x0000200008207890 */ /* 0x000fe2000fffe03f */
[----:B------:R-:W-:Y:S01]  /*7dc0*/  UMOV UR20, UR36 ;  /* 0x0000002400147c82 */ /* 0x000fe20008000000 */
[----:B------:R-:W-:Y:S01]  /*7dd0*/  UMOV UR21, UR37 ;  /* 0x0000002500157c82 */ /* 0x000fe20008000000 */
[----:B------:R-:W-:Y:S01]  /*7de0*/  UMOV UR17, UR9 ;  /* 0x0000000900117c82 */ /* 0x000fe20008000000 */
[----:B------:R-:W-:Y:S01]  /*7df0*/  UMOV UR34, 0x40 ;  /* 0x0000004000227882 */ /* 0x000fe20000000000 */
[----:B------:R-:W-:Y:S01]  /*7e00*/  UMOV UR35, UR11 ;  /* 0x0000000b00237c82 */ /* 0x000fe20008000000 */
[----:B------:R-:W-:Y:S01]  /*7e10*/  UMOV UR33, UR9 ;  /* 0x0000000900217c82 */ /* 0x000fe20008000000 */
[----:B------:R2:W-:Y:S01]  /*7e20*/  UTMALDG.4D [UR8], [UR6], desc[UR14] ;  /* 0x00000e08060075b4 */ /* 0x0005e20008019000 */
[----:B------:R2:W-:Y:S01]  /*7e30*/  UTMALDG.4D [UR16], [UR6], desc[UR14] ;  /* 0x00000e10060075b4 */ /* 0x0005e20008019000 */
[----:B------:R2:W-:Y:S02]  /*7e40*/  UTMALDG.4D [UR32], [UR6], desc[UR14] ;  /* 0x00000e20060075b4 */ /* 0x0005e40008019000 */
[----:B--2---:R-:W-:Y:S01]  /*7e50*/  NOP ;  /* 0x0000000000007918 */ /* 0x004fe20000000000 */
.L_x_60:
[----:B-1-3--:R-:W-:Y:S05]  /*7e60*/  BSYNC B0 ;  /* 0x0000000000007941 */ /* 0x00afea0003800000 */
.L_x_59:
[----:B------:R-:W1:Y:S01]  /*7e70*/  LDC R2, c[0x0][0x28c] ;  /* 0x0000a300ff027b82 */ /* 0x000e620000000800 */
[----:B------:R-:W-:Y:S01]  /*7e80*/  BSSY B0, `(.L_x_64) ;  /* 0x0000031000007945 */ /* 0x000fe20003800000 */
[----:B-1----:R-:W-:-:S13]  /*7e90*/  ISETP.GT.AND P4, PT, R2, RZ, P3 ;  /* 0x000000ff0200720c */ /* 0x002fda0001f84270 */
[----:B------:R-:W-:Y:S05]  /*7ea0*/  @!P4 BRA `(.L_x_65) ;  /* 0x0000000000b8c947 */ /* 0x000fea0003800000 */
[----:B------:R-:W1:Y:S01]  /*7eb0*/  S2R R5, SR_CgaCtaId ;  /* 0x0000000000057919 */ /* 0x000e620000008800 */
[----:B------:R-:W-:-:S04]  /*7ec0*/  MOV R0, 0x400 ;  /* 0x0000040000007802 */ /* 0x000fc80000000f00 */
[----:B-1----:R-:W-:Y:S02]  /*7ed0*/  LEA R5, R5, R0, 0x18 ;  /* 0x0000000005057211 */ /* 0x002fe400078ec0ff */
[----:B------:R-:W-:-:S04]  /*7ee0*/  MOV R0, 0x1 ;  /* 0x0000000100007802 */ /* 0x000fc80000000f00 */
[----:B------:R-:W-:-:S04]  /*7ef0*/  SHF.L.U32 R0, R0, 0x1f, RZ ;  /* 0x0000001f00007819 */ /* 0x000fc800000006ff */
[----:B------:R-:W1:Y:S02]  /*7f00*/  SYNCS.PHASECHK.TRANS64.TRYWAIT P0, [R5+URZ+0x24028], R0 ;  /* 0x02402800050075a7 */ /* 0x000e64000800017f */
[----:B-1----:R-:W-:Y:S05]  /*7f10*/  @!P0 BRA `(.L_x_66) ;  /* 0x0000001000f48947 */ /* 0x002fea0003800000 */
.L_x_98:
[----:B------:R-:W-:Y:S01]  /*7f20*/  ULOP3.LUT UR5, UR4, 0x2, URZ, 0xfc, !UPT ;  /* 0x0000000204057892 */ /* 0x000fe2000f8efc3f */
[----:B-1----:R-:W-:-:S03]  /*7f30*/  @P2 MOV R0, 0x6000 ;  /* 0x0000600000002802 */ /* 0x002fc60000000f00 */
[----:B------:R-:W-:Y:S01]  /*7f40*/  UPRMT UR5, UR5, 0x9910, URZ ;  /* 0x0000991005057896 */ /* 0x000fe2000800003f */
[----:B------:R1:W-:Y:S03]  /*7f50*/  @P2 SYNCS.ARRIVE.TRANS64 RZ, [R5+URZ+0x24000], R0 ;  /* 0x0240000005ff29a7 */ /* 0x0003e6000800003f */
[----:B------:R-:W-:-:S06]  /*7f60*/  UISETP.NE.AND UP0, UPT, UR5, 0x2, UPT ;  /* 0x000000020500788c */ /* 0x000fcc000bf05270 */
[----:B------:R-:W-:-:S13]  /*7f70*/  PLOP3.LUT P0, PT, PT, PT, UP0, 0x80, 0x0 ;  /* 0x000000000000781c */ /* 0x000fda0003f0f008 */
[----:B-1----:R-:W-:Y:S05]  /*7f80*/  @P0 BRA `(.L_x_67) ;  /* 0x0000000000040947 */ /* 0x002fea0003800000 */
[----:B------:R-:W-:Y:S01]  /*7f90*/  BPT.TRAP 0x1 ;  /* 0x000000040000795c */ /* 0x000fe20000300000 */
.L_x_67:
[----:B------:R-:W-:-:S04]  /*7fa0*/  LOP3.LUT P0, RZ, R6, 0x1f, RZ, 0xc0, !PT ;  /* 0x0000001f06ff7812 */ /* 0x000fc8000780c0ff */
[----:B------:R-:W-:-:S13]  /*7fb0*/  PLOP3.LUT P0, PT, P0, P2, PT, 0x2a, 0x0 ;  /* 0x000000000000781c */ /* 0x000fda0000704572 */
[----:B------:R-:W-:Y:S05]  /*7fc0*/  @P0 BRA `(.L_x_68) ;  /* 0x0000000000040947 */ /* 0x000fea0003800000 */
[----:B------:R-:W-:Y:S01]  /*7fd0*/  BPT.TRAP 0x1 ;  /* 0x000000040000795c */ /* 0x000fe20000300000 */
.L_x_68:
[----:B------:R-:W-:Y:S01]  /*7fe0*/  R2UR UR16, R5 ;  /* 0x00000000051072ca */ /* 0x000fe200000e0000 */
[----:B------:R-:W-:Y:S01]  /*7ff0*/  ULDC.64 UR6, c[0x0][0x198] ;  /* 0x0000660000067ab9 */ /* 0x000fe20000000a00 */
[----:B------:R-:W-:Y:S01]  /*8000*/  UMOV UR35, URZ ;  /* 0x0000003f00237c82 */ /* 0x000fe20008000000 */
[----:B------:R-:W-:Y:S01]  /*8010*/  UIADD3 UR6, UP0, UR6, 0x1f0, URZ ;  /* 0x000001f006067890 */ /* 0x000fe2000ff1e03f */
[----:B------:R-:W-:Y:S01]  /*8020*/  MOV R0, 0x1 ;  /* 0x0000000100007802 */ /* 0x000fe20000000f00 */
[----:B------:R-:W-:Y:S01]  /*8030*/  UMOV UR8, 0x0 ;  /* 0x0000000000087882 */ /* 0x000fe20000000000 */
[----:B------:R-:W-:Y:S01]  /*8040*/  UMOV UR9, 0x10000000 ;  /* 0x1000000000097882 */ /* 0x000fe20000000000 */
[----:B------:R-:W-:Y:S01]  /*8050*/  UIADD3.X UR7, URZ, UR7, URZ, UP0, !UPT ;  /* 0x000000073f077290 */ /* 0x000fe200087fe43f */
[----:B------:R-:W-:Y:S01]  /*8060*/  UMOV UR34, URZ ;  /* 0x0000003f00227c82 */ /* 0x000fe20008000000 */
[----:B------:R-:W-:Y:S01]  /*8070*/  UMOV UR26, 0x20 ;  /* 0x00000020001a7882 */ /* 0x000fe20000000000 */
[----:B------:R-:W-:Y:S01]  /*8080*/  UMOV UR28, UR36 ;  /* 0x00000024001c7c82 */ /* 0x000fe20008000000 */
[----:B------:R-:W-:-:S02]  /*8090*/  UMOV UR29, UR37 ;  /* 0x00000025001d7c82 */ /* 0x000fc40008000000 */
[----:B------:R-:W-:Y:S02]  /*80a0*/  UIADD3 UR32, UR16, 0x6000, URZ ;  /* 0x0000600010207890 */ /* 0x000fe4000fffe03f */
[----:B------:R-:W-:Y:S02]  /*80b0*/  UIADD3 UR33, UR16, 0x24000, URZ ;  /* 0x0002400010217890 */ /* 0x000fe4000fffe03f */
[----:B------:R-:W-:Y:S02]  /*80c0*/  UIADD3 UR24, UR16, 0x8000, URZ ;  /* 0x0000800010187890 */ /* 0x000fe4000fffe03f */
[----:B------:R-:W-:Y:S01]  /*80d0*/  UIADD3 UR16, UR16, 0xa000, URZ ;  /* 0x0000a00010107890 */ /* 0x000fe2000fffe03f */
[----:B------:R-:W-:Y:S02]  /*80e0*/  UMOV UR27, UR35 ;  /* 0x00000023001b7c82 */ /* 0x000fe40008000000 */
[----:B------:R-:W-:Y:S01]  /*80f0*/  UMOV UR25, UR33 ;  /* 0x0000002100197c82 */ /* 0x000fe20008000000 */
[----:B------:R-:W-:Y:S01]  /*8100*/  UMOV UR18, 0x40 ;  /* 0x0000004000127882 */ /* 0x000fe20000000000 */
[----:B------:R-:W-:Y:S01]  /*8110*/  UMOV UR20, UR36 ;  /* 0x0000002400147c82 */ /* 0x000fe20008000000 */
[----:B------:R-:W-:Y:S01]  /*8120*/  UMOV UR21, UR37 ;  /* 0x0000002500157c82 */ /* 0x000fe20008000000 */
[----:B------:R-:W-:Y:S01]  /*8130*/  UMOV UR19, UR35 ;  /* 0x0000002300137c82 */ /* 0x000fe20008000000 */
[----:B------:R1:W-:Y:S01]  /*8140*/  UTMALDG.4D [UR32], [UR6], desc[UR8] ;  /* 0x00000820060075b4 */ /* 0x0003e20008019000 */
[----:B------:R-:W-:Y:S01]  /*8150*/  UMOV UR17, UR33 ;  /* 0x0000002100117c82 */ /* 0x000fe20008000000 */
[----:B------:R1:W-:Y:S01]  /*8160*/  UTMALDG.4D [UR24], [UR6], desc[UR8] ;  /* 0x00000818060075b4 */ /* 0x0003e20008019000 */
[----:B------:R1:W-:Y:S02]  /*8170*/  UTMALDG.4D [UR16], [UR6], desc[UR8] ;  /* 0x00000810060075b4 */ /* 0x0003e40008019000 */
[----:B-1----:R-:W-:Y:S01]  /*8180*/  NOP ;  /* 0x0000000000007918 */ /* 0x002fe20000000000 */
.L_x_65:
[----:B------:R-:W-:Y:S05]  /*8190*/  BSYNC B0 ;  /* 0x0000000000007941 */ /* 0x000fea0003800000 */
.L_x_64:
[----:B------:R-:W-:Y:S04]  /*81a0*/  BSSY B0, `(.L_x_69) ;  /* 0x0000033000007945 */ /* 0x000fe80003800000 */
[----:B------:R-:W-:Y:S05]  /*81b0*/  @!P3 BRA `(.L_x_70) ;  /* 0x0000000000c4b947 */ /* 0x000fea0003800000 */
[----:B------:R-:W1:Y:S01]  /*81c0*/  S2R R5, SR_CgaCtaId ;  /* 0x0000000000057919 */ /* 0x000e620000008800 */
[----:B------:R-:W-:-:S04]  /*81d0*/  MOV R4, 0x400 ;  /* 0x0000040000047802 */ /* 0x000fc80000000f00 */
[----:B-1----:R-:W-:Y:S02]  /*81e0*/  LEA R8, R5, R4, 0x18 ;  /* 0x0000000405087211 */ /* 0x002fe400078ec0ff */
[----:B------:R-:W-:Y:S02]  /*81f0*/  MOV R5, 0x1 ;  /* 0x0000000100057802 */ /* 0x000fe40000000f00 */
[----:B------:R-:W-:Y:S02]  /*8200*/  LEA R4, R3, R8, 0x3 ;  /* 0x0000000803047211 */ /* 0x000fe400078e18ff */
[----:B------:R-:W-:-:S04]  /*8210*/  SHF.L.U32 R5, R5, 0x1f, RZ ;  /* 0x0000001f05057819 */ /* 0x000fc800000006ff */
[----:B------:R-:W1:Y:S02]  /*8220*/  SYNCS.PHASECHK.TRANS64.TRYWAIT P0, [R4+URZ+0x24060], R5 ;  /* 0x02406005040075a7 */ /* 0x000e64000800017f */
[----:B-1----:R-:W-:Y:S05]  /*8230*/  @!P0 BRA `(.L_x_71) ;  /* 0x0000001000408947 */ /* 0x002fea0003800000 */
.L_x_99:
        /* <DEDUP_REMOVED lines=8> */
.L_x_72:
[----:B------:R-:W-:-:S04]  /*82c0*/  LOP3.LUT P0, RZ, R6, 0x1f, RZ, 0xc0, !PT ;  /* 0x0000001f06ff7812 */ /* 0x000fc8000780c0ff */
[----:B------:R-:W-:-:S13]  /*82d0*/  PLOP3.LUT P0, PT, P0, P2, PT, 0x2a, 0x0 ;  /* 0x000000000000781c */ /* 0x000fda0000704572 */
[----:B------:R-:W-:Y:S05]  /*82e0*/  @P0 BRA `(.L_x_73) ;  /* 0x0000000000040947 */ /* 0x000fea0003800000 */
[----:B------:R-:W-:Y:S01]  /*82f0*/  BPT.TRAP 0x1 ;  /* 0x000000040000795c */ /* 0x000fe20000300000 */
.L_x_73:
[----:B------:R-:W-:Y:S01]  /*8300*/  R2UR UR24, R3 ;  /* 0x00000000031872ca */ /* 0x000fe200000e0000 */
[----:B------:R-:W-:Y:S01]  /*8310*/  ULDC.64 UR6, c[0x0][0x198] ;  /* 0x0000660000067ab9 */ /* 0x000fe20000000a00 */
[----:B------:R-:W-:Y:S01]  /*8320*/  R2UR UR5, R8 ;  /* 0x00000000080572ca */ /* 0x000fe200000e0000 */
[----:B------:R-:W-:Y:S01]  /*8330*/  UIADD3 UR6, UP0, UR6, 0xf0, URZ ;  /* 0x000000f006067890 */ /* 0x000fe2000ff1e03f */
[----:B------:R-:W-:Y:S01]  /*8340*/  R2UR UR27, R7 ;  /* 0x00000000071b72ca */ /* 0x000fe200000e0000 */
[----:B------:R-:W-:Y:S01]  /*8350*/  UMOV UR8, 0x0 ;  /* 0x0000000000087882 */ /* 0x000fe20000000000 */
[----:B------:R-:W-:Y:S01]  /*8360*/  R2UR UR25, R4 ;  /* 0x00000000041972ca */ /* 0x000fe200000e0000 */
[----:B------:R-:W-:Y:S01]  /*8370*/  UIADD3.X UR7, URZ, UR7, URZ, UP0, !UPT ;  /* 0x000000073f077290 */ /* 0x000fe200087fe43f */
[----:B------:R-:W-:Y:S01]  /*8380*/  UMOV UR9, 0x10000000 ;  /* 0x1000000000097882 */ /* 0x000fe20000000000 */
[----:B------:R-:W-:Y:S01]  /*8390*/  UMOV UR26, URZ ;  /* 0x0000003f001a7c82 */ /* 0x000fe20008000000 */
[----:B------:R-:W-:Y:S01]  /*83a0*/  UMOV UR28, UR36 ;  /* 0x00000024001c7c82 */ /* 0x000fe20008000000 */
[----:B------:R-:W-:Y:S01]  /*83b0*/  UMOV UR29, UR37 ;  /* 0x00000025001d7c82 */ /* 0x000fe20008000000 */
[----:B------:R-:W-:Y:S01]  /*83c0*/  UMOV UR18, 0x20 ;  /* 0x0000002000127882 */ /* 0x000fe20000000000 */
[----:B------:R-:W-:-:S02]  /*83d0*/  UMOV UR20, UR36 ;  /* 0x0000002400147c82 */ /* 0x000fc40008000000 */
[----:B------:R-:W-:Y:S02]  /*83e0*/  UIMAD UR24, UR24, 0x3000, UR5 ;  /* 0x00003000181878a4 */ /* 0x000fe4000f8e0205 */
[----:B------:R-:W-:Y:S02]  /*83f0*/  UIADD3 UR27, UR11, UR27, URZ ;  /* 0x0000001b0b1b7290 */ /* 0x000fe4000fffe03f */
[----:B------:R-:W-:Y:S02]  /*8400*/  UIADD3 UR25, UR25, 0x24050, URZ ;  /* 0x0002405019197890 */ /* 0x000fe4000fffe03f */
[----:B------:R-:W-:Y:S02]  /*8410*/  UIADD3 UR16, UR24, 0x1000, URZ ;  /* 0x0000100018107890 */ /* 0x000fe4000fffe03f */
[----:B------:R-:W-:Y:S01]  /*8420*/  UIADD3 UR32, UR24, 0x2000, URZ ;  /* 0x0000200018207890 */ /* 0x000fe2000fffe03f */
[----:B------:R-:W-:Y:S02]  /*8430*/  UMOV UR21, UR37 ;  /* 0x0000002500157c82 */ /* 0x000fe40008000000 */
[----:B------:R-:W-:Y:S01]  /*8440*/  UMOV UR17, UR25 ;  /* 0x0000001900117c82 */ /* 0x000fe20008000000 */
[----:B------:R-:W-:Y:S01]  /*8450*/  UMOV UR19, UR27 ;  /* 0x0000001b00137c82 */ /* 0x000fe20008000000 */
[----:B------:R-:W-:Y:S01]  /*8460*/  UMOV UR34, 0x40 ;  /* 0x0000004000227882 */ /* 0x000fe20000000000 */
[----:B------:R-:W-:Y:S01]  /*8470*/  UMOV UR33, UR25 ;  /* 0x0000001900217c82 */ /* 0x000fe20008000000 */
[----:B------:R1:W-:Y:S01]  /*8480*/  UTMALDG.4D [UR24], [UR6], desc[UR8] ;  /* 0x00000818060075b4 */ /* 0x0003e20008019000 */
[----:B------:R-:W-:Y:S01]  /*8490*/  UMOV UR35, UR27 ;  /* 0x0000001b00237c82 */ /* 0x000fe20008000000 */
[----:B------:R1:W-:Y:S01]  /*84a0*/  UTMALDG.4D [UR16], [UR6], desc[UR8] ;  /* 0x00000810060075b4 */ /* 0x0003e20008019000 */
[----:B------:R1:W-:Y:S02]  /*84b0*/  UTMALDG.4D [UR32], [UR6], desc[UR8] ;  /* 0x00000820060075b4 */ /* 0x0003e40008019000 */
[----:B-1----:R-:W-:Y:S01]  /*84c0*/  NOP ;  /* 0x0000000000007918 */ /* 0x002fe20000000000 */
.L_x_70:
[----:B------:R-:W-:Y:S05]  /*84d0*/  BSYNC B0 ;  /* 0x0000000000007941 */ /* 0x000fea0003800000 */
.L_x_69:
[----:B------:R-:W-:Y:S01]  /*84e0*/  BSSY B0, `(.L_x_74) ;  /* 0x0000035000007945 */ /* 0x000fe20003800000 */
[----:B------:R-:W-:-:S03]  /*84f0*/  MOV R8, RZ ;  /* 0x000000ff00087202 */ /* 0x000fc60000000f00 */
        /* <DEDUP_REMOVED lines=9> */
.L_x_100:
        /* <DEDUP_REMOVED lines=8> */
.L_x_77:
[----:B------:R-:W-:-:S04]  /*8610*/  LOP3.LUT P0, RZ, R6, 0x1f, RZ, 0xc0, !PT ;  /* 0x0000001f06ff7812 */ /* 0x000fc8000780c0ff */
[----:B------:R-:W-:-:S13]  /*8620*/  PLOP3.LUT P0, PT, P0, P2, PT, 0x2a, 0x0 ;  /* 0x000000000000781c */ /* 0x000fda0000704572 */
[----:B------:R-:W-:Y:S05]  /*8630*/  @P0 BRA `(.L_x_78) ;  /* 0x0000000000040947 */ /* 0x000fea0003800000 */
[----:B------:R-:W-:Y:S01]  /*8640*/  BPT.TRAP 0x1 ;  /* 0x000000040000795c */ /* 0x000fe20000300000 */
.L_x_78:
[C---:B------:R-:W-:Y:S01]  /*8650*/  IMAD R5, R0.reuse, 0x6000, R5 ;  /* 0x0000600000057824 */ /* 0x040fe200078e0205 */
[----:B------:R-:W-:Y:S01]  /*8660*/  R2UR UR25, R3 ;  /* 0x00000000031972ca */ /* 0x000fe200000e0000 */
[----:B------:R-:W-:Y:S01]  /*8670*/  ULDC.64 UR6, c[0x0][0x198] ;  /* 0x0000660000067ab9 */ /* 0x000fe20000000a00 */
[----:B------:R-:W-:Y:S01]  /*8680*/  UMOV UR27, URZ ;  /* 0x0000003f001b7c82 */ /* 0x000fe20008000000 */
[----:B------:R-:W-:Y:S01]  /*8690*/  UIADD3 UR6, UP0, UR6, 0x2f0, URZ ;  /* 0x000002f006067890 */ /* 0x000fe2000ff1e03f */
[----:B------:R-:W-:Y:S01]  /*86a0*/  R2UR UR32, R5 ;  /* 0x00000000052072ca */ /* 0x000fe200000e0000 */
[----:B------:R-:W-:Y:S01]  /*86b0*/  UMOV UR8, 0x0 ;  /* 0x0000000000087882 */ /* 0x000fe20000000000 */
[----:B------:R-:W-:Y:S01]  /*86c0*/  UMOV UR9, 0x10000000 ;  /* 0x1000000000097882 */ /* 0x000fe20000000000 */
[----:B------:R-:W-:Y:S01]  /*86d0*/  UIADD3.X UR7, URZ, UR7, URZ, UP0, !UPT ;  /* 0x000000073f077290 */ /* 0x000fe200087fe43f */
[----:B------:R-:W-:Y:S01]  /*86e0*/  IADD3 R0, R0, 0x1, RZ ;  /* 0x0000000100007810 */ /* 0x000fe20007ffe0ff */
[----:B------:R-:W-:Y:S01]  /*86f0*/  UMOV UR26, URZ ;  /* 0x0000003f001a7c82 */ /* 0x000fe20008000000 */
[----:B------:R-:W-:Y:S01]  /*8700*/  UMOV UR28, UR36 ;  /* 0x00000024001c7c82 */ /* 0x000fe20008000000 */
[----:B------:R-:W-:Y:S01]  /*8710*/  UMOV UR29, UR37 ;  /* 0x00000025001d7c82 */ /* 0x000fe20008000000 */
[----:B------:R-:W-:Y:S01]  /*8720*/  UMOV UR18, 0x20 ;  /* 0x0000002000127882 */ /* 0x000fe20000000000 */
[----:B------:R-:W-:Y:S01]  /*8730*/  UIADD3 UR25, UR25, 0x24000, URZ ;  /* 0x0002400019197890 */ /* 0x000fe2000fffe03f */
[----:B------:R-:W-:Y:S01]  /*8740*/  MOV R8, 0x1 ;  /* 0x0000000100087802 */ /* 0x000fe20000000f00 */
[----:B------:R-:W-:Y:S01]  /*8750*/  UMOV UR20, UR36 ;  /* 0x0000002400147c82 */ /* 0x000fe20008000000 */
[----:B------:R-:W-:Y:S01]  /*8760*/  UMOV UR21, UR37 ;  /* 0x0000002500157c82 */ /* 0x000fe20008000000 */
[----:B------:R-:W-:-:S02]  /*8770*/  UIADD3 UR24, UR32, 0x6000, URZ ;  /* 0x0000600020187890 */ /* 0x000fc4000fffe03f */
[----:B------:R-:W-:Y:S02]  /*8780*/  UIADD3 UR16, UR32, 0x8000, URZ ;  /* 0x0000800020107890 */ /* 0x000fe4000fffe03f */
[----:B------:R-:W-:Y:S01]  /*8790*/  UIADD3 UR32, UR32, 0xa000, URZ ;  /* 0x0000a00020207890 */ /* 0x000fe2000fffe03f */
[----:B------:R-:W-:Y:S01]  /*87a0*/  UMOV UR19, UR27 ;  /* 0x0000001b00137c82 */ /* 0x000fe20008000000 */
[----:B------:R-:W-:Y:S01]  /*87b0*/  UMOV UR17, UR25 ;  /* 0x0000001900117c82 */ /* 0x000fe20008000000 */
[----:B------:R-:W-:Y:S01]  /*87c0*/  UMOV UR34, 0x40 ;  /* 0x0000004000227882 */ /* 0x000fe20000000000 */
[----:B------:R-:W-:Y:S01]  /*87d0*/  UMOV UR35, UR27 ;  /* 0x0000001b00237c82 */ /* 0x000fe20008000000 */
[----:B------:R1:W-:Y:S01]  /*87e0*/  UTMALDG.4D [UR24], [UR6], desc[UR8] ;  /* 0x00000818060075b4 */ /* 0x0003e20008019000 */
[----:B------:R-:W-:Y:S01]  /*87f0*/  UMOV UR33, UR25 ;  /* 0x0000001900217c82 */ /* 0x000fe20008000000 */
[----:B------:R1:W-:Y:S02]  /*8800*/  UTMALDG.4D [UR16], [UR6], desc[UR8] ;  /* 0x00000810060075b4 */ /* 0x0003e40008019000 */
[----:B------:R1:W-:Y:S02]  /*8810*/  UTMALDG.4D [UR32], [UR6], desc[UR8] ;  /* 0x00000820060075b4 */ /* 0x0003e40008019000 */
[----:B-1----:R-:W-:Y:S01]  /*8820*/  NOP ;  /* 0x0000000000007918 */ /* 0x002fe20000000000 */
.L_x_75:
[----:B------:R-:W-:Y:S05]  /*8830*/  BSYNC B0 ;  /* 0x0000000000007941 */ /* 0x000fea0003800000 */
.L_x_74:
[----:B------:R-:W-:-:S13]  /*8840*/  ISETP.GE.AND P0, PT, R2, 0x81, PT ;  /* 0x000000810200780c */ /* 0x000fda0003f06270 */
[----:B------:R-:W-:Y:S05]  /*8850*/  @!P0 EXIT ;  /* 0x000000000000894d */ /* 0x000fea0003800000 */
[----:B------:R-:W-:Y:S01]  /*8860*/  IADD3 R2, R2, 0x7f, RZ ;  /* 0x0000007f02027810 */ /* 0x000fe20007ffe0ff */
[----:B------:R-:W-:Y:S01]  /*8870*/  BSSY B0, `(.L_x_79) ;  /* 0x0000077000007945 */ /* 0x000fe20003800000 */
[----:B------:R-:W-:Y:S02]  /*8880*/  LOP3.LUT P0, RZ, R6, 0x1f, RZ, 0xc0, !PT ;  /* 0x0000001f06ff7812 */ /* 0x000fe4000780c0ff */
[----:B------:R-:W-:Y:S02]  /*8890*/  SHF.R.S32.HI R3, RZ, 0x1f, R2 ;  /* 0x0000001fff037819 */ /* 0x000fe40000011402 */
[----:B------:R-:W-:Y:S02]  /*88a0*/  PLOP3.LUT P0, PT, P0, P2, PT, 0x2a, 0x0 ;  /* 0x000000000000781c */ /* 0x000fe40000704572 */
[----:B------:R-:W-:Y:S02]  /*88b0*/  LEA.HI R3, R3, R2, RZ, 0x7 ;  /* 0x0000000203037211 */ /* 0x000fe400078f38ff */
[----:B------:R-:W-:-:S02]  /*88c0*/  MOV R2, UR4 ;  /* 0x0000000400027c02 */ /* 0x000fc40008000f00 */
[----:B------:R-:W-:Y:S02]  /*88d0*/  SHF.R.S32.HI R3, RZ, 0x7, R3 ;  /* 0x00000007ff037819 */ /* 0x000fe40000011403 */
[----:B------:R-:W-:Y:S02]  /*88e0*/  LOP3.LUT R2, R2, 0x2, RZ, 0xfc, !PT ;  /* 0x0000000202027812 */ /* 0x000fe400078efcff */
[----:B------:R-:W-:Y:S02]  /*88f0*/  SHF.L.U32 R4, R3, 0x1, RZ ;  /* 0x0000000103047819 */ /* 0x000fe400000006ff */
[----:B------:R-:W-:-:S07]  /*8900*/  MOV R3, 0x1 ;  /* 0x0000000100037802 */ /* 0x000fce0000000f00 */
.L_x_90:
[----:B------:R-:W-:Y:S04]  /*8910*/  BSSY B1, `(.L_x_80) ;  /* 0x0000033000017945 */ /* 0x000fe80003800000 */
[----:B------:R-:W-:Y:S05]  /*8920*/  @!P3 BRA `(.L_x_81) ;  /* 0x0000000000c4b947 */ /* 0x000fea0003800000 */
[----:B------:R-:W1:Y:S01]  /*8930*/  S2R R6, SR_CgaCtaId ;  /* 0x0000000000067919 */ /* 0x000e620000008800 */
[----:B------:R-:W-:-:S04]  /*8940*/  MOV R5, 0x400 ;  /* 0x0000040000057802 */ /* 0x000fc80000000f00 */
[----:B-1----:R-:W-:Y:S02]  /*8950*/  LEA R7, R6, R5, 0x18 ;  /* 0x0000000506077211 */ /* 0x002fe400078ec0ff */
[----:B------:R-:W-:Y:S02]  /*8960*/  SHF.L.U32 R5, R3, 0x1f, RZ ;  /* 0x0000001f03057819 */ /* 0x000fe400000006ff */
[----:B------:R-:W-:-:S04]  /*8970*/  LEA R6, R0, R7, 0x3 ;  /* 0x0000000700067211 */ /* 0x000fc800078e18ff */
[----:B------:R-:W1:Y:S02]  /*8980*/  SYNCS.PHASECHK.TRANS64.TRYWAIT P4, [R6+URZ+0x24028], R5 ;  /* 0x02402805060075a7 */ /* 0x000e64000808017f */
[----:B-1----:R-:W-:Y:S05]  /*8990*/  @!P4 BRA `(.L_x_82) ;  /* 0x000000080090c947 */ /* 0x002fea0003800000 */
.L_x_101:
[----:B-1----:R-:W-:-:S04]  /*89a0*/  @P2 MOV R5, 0x6000 ;  /* 0x0000600000052802 */ /* 0x002fc80000000f00 */
[----:B------:R1:W-:Y:S02]  /*89b0*/  @P2 SYNCS.ARRIVE.TRANS64 RZ, [R6+URZ+0x24000], R5 ;  /* 0x0240000506ff29a7 */ /* 0x0003e4000800003f */
[----:B-1----:R-:W-:-:S04]  /*89c0*/  PRMT R5, R2, 0x9910, RZ ;  /* 0x0000991002057816 */ /* 0x002fc800000000ff */
[----:B------:R-:W-:-:S13]  /*89d0*/  ISETP.NE.AND P4, PT, R5, 0x2, PT ;  /* 0x000000020500780c */ /* 0x000fda0003f85270 */
[----:B------:R-:W-:Y:S05]  /*89e0*/  @P4 BRA `(.L_x_83) ;  /* 0x0000000000044947 */ /* 0x000fea0003800000 */
[----:B------:R-:W-:Y:S01]  /*89f0*/  BPT.TRAP 0x1 ;  /* 0x000000040000795c */ /* 0x000fe20000300000 */
.L_x_83:
[----:B------:R-:W-:Y:S05]  /*8a00*/  @P0 BRA `(.L_x_84) ;  /* 0x0000000000040947 */ /* 0x000fea0003800000 */
[----:B------:R-:W-:Y:S01]  /*8a10*/  BPT.TRAP 0x1 ;  /* 0x000000040000795c */ /* 0x000fe20000300000 */
.L_x_84:
[----:B------:R-:W-:Y:S01]  /*8a20*/  IMAD R7, R0, 0x6000, R7 ;  /* 0x0000600000077824 */ /* 0x000fe200078e0207 */
[----:B------:R-:W-:Y:S01]  /*8a30*/  R2UR UR33, R6 ;  /* 0x00000000062172ca */ /* 0x000fe200000e0000 */
[----:B------:R-:W-:Y:S01]  /*8a40*/  ULDC.64 UR6, c[0x0][0x198] ;  /* 0x0000660000067ab9 */ /* 0x000fe20000000a00 */
[----:B------:R-:W-:Y:S01]  /*8a50*/  R2UR UR35, R8 ;  /* 0x00000000082372ca */ /* 0x000fe200000e0000 */
[----:B------:R-:W-:Y:S01]  /*8a60*/  UIADD3 UR6, UP0, UR6, 0x1f0, URZ ;  /* 0x000001f006067890 */ /* 0x000fe2000ff1e03f */
[----:B------:R-:W-:Y:S01]  /*8a70*/  R2UR UR16, R7 ;  /* 0x00000000071072ca */ /* 0x000fe200000e0000 */
[----:B------:R-:W-:Y:S01]  /*8a80*/  UMOV UR8, 0x0 ;  /* 0x0000000000087882 */ /* 0x000fe20000000000 */
[----:B------:R-:W-:Y:S01]  /*8a90*/  UMOV UR9, 0x10000000 ;  /* 0x1000000000097882 */ /* 0x000fe20000000000 */
[----:B------:R-:W-:Y:S01]  /*8aa0*/  UIADD3.X UR7, URZ, UR7, URZ, UP0, !UPT ;  /* 0x000000073f077290 */ /* 0x000fe200087fe43f */
[----:B------:R-:W-:Y:S01]  /*8ab0*/  IADD3 R5, R0, 0x1, RZ ;  /* 0x0000000100057810 */ /* 0x000fe20007ffe0ff */
[----:B------:R-:W-:Y:S01]  /*8ac0*/  UMOV UR34, URZ ;  /* 0x0000003f00227c82 */ /* 0x000fe20008000000 */
[----:B------:R-:W-:Y:S01]  /*8ad0*/  UMOV UR26, 0x20 ;  /* 0x00000020001a7882 */ /* 0x000fe20000000000 */
[----:B------:R-:W-:Y:S01]  /*8ae0*/  UMOV UR28, UR36 ;  /* 0x00000024001c7c82 */ /* 0x000fe20008000000 */
[----:B------:R-:W-:Y:S01]  /*8af0*/  UMOV UR29, UR37 ;  /* 0x00000025001d7c82 */ /* 0x000fe20008000000 */
[----:B------:R-:W-:Y:S01]  /*8b00*/  UIADD3 UR33, UR33, 0x24000, URZ ;  /* 0x0002400021217890 */ /* 0x000fe2000fffe03f */
[----:B------:R-:W-:Y:S01]  /*8b10*/  ISETP.NE.AND P4, PT, R5, 0x5, PT ;  /* 0x000000050500780c */ /* 0x000fe20003f85270 */
[----:B------:R-:W-:-:S02]  /*8b20*/  USHF.L.U32 UR35, UR35, 0x7, URZ ;  /* 0x0000000723237899 */ /* 0x000fc4000800063f */
[----:B------:R-:W-:Y:S01]  /*8b30*/  UIADD3 UR32, UR16, 0x6000, URZ ;  /* 0x0000600010207890 */ /* 0x000fe2000fffe03f */
[----:B------:R-:W-:Y:S01]  /*8b40*/  SEL R0, RZ, 0x1, P4 ;  /* 0x00000001ff007807 */ /* 0x000fe20002000000 */
[----:B------:R-:W-:Y:S02]  /*8b50*/  UIADD3 UR24, UR16, 0x8000, URZ ;  /* 0x0000800010187890 */ /* 0x000fe4000fffe03f */
[----:B------:R-:W-:Y:S01]  /*8b60*/  UIADD3 UR16, UR16, 0xa000, URZ ;  /* 0x0000a00010107890 */ /* 0x000fe2000fffe03f */
[----:B------:R-:W-:Y:S01]  /*8b70*/  LOP3.LUT R3, R3, R0, RZ, 0x3c, !PT ;  /* 0x0000000003037212 */ /* 0x000fe200078e3cff */
[----:B------:R-:W-:Y:S01]  /*8b80*/  UMOV UR25, UR33 ;  /* 0x0000002100197c82 */ /* 0x000fe20008000000 */
[----:B------:R-:W-:Y:S01]  /*8b90*/  UMOV UR27, UR35 ;  /* 0x00000023001b7c82 */ /* 0x000fe20008000000 */
[----:B------:R-:W-:Y:S01]  /*8ba0*/  UMOV UR18, 0x40 ;  /* 0x0000004000127882 */ /* 0x000fe20000000000 */
[----:B------:R-:W-:Y:S01]  /*8bb0*/  UMOV UR20, UR36 ;  /* 0x0000002400147c82 */ /* 0x000fe20008000000 */
[----:B------:R-:W-:Y:S01]  /*8bc0*/  UMOV UR21, UR37 ;  /* 0x0000002500157c82 */ /* 0x000fe20008000000 */
[----:B------:R-:W-:Y:S01]  /*8bd0*/  UMOV UR17, UR33 ;  /* 0x0000002100117c82 */ /* 0x000fe20008000000 */
[----:B------:R-:W-:Y:S01]  /*8be0*/  UMOV UR19, UR35 ;  /* 0x0000002300137c82 */ /* 0x000fe20008000000 */
[----:B------:R1:W-:Y:S01]  /*8bf0*/  UTMALDG.4D [UR32], [UR6], desc[UR8] ;  /* 0x00000820060075b4 */ /* 0x0003e20008019000 */
[----:B------:R-:W-:Y:S01]  /*8c00*/  SEL R0, R5, RZ, P4 ;  /* 0x000000ff05007207 */ /* 0x000fe20002000000 */
[----:B------:R1:W-:Y:S01]  /*8c10*/  UTMALDG.4D [UR24], [UR6], desc[UR8] ;  /* 0x00000818060075b4 */ /* 0x0003e20008019000 */
[----:B------:R1:W-:Y:S02]  /*8c20*/  UTMALDG.4D [UR16], [UR6], desc[UR8] ;  /* 0x00000810060075b4 */ /* 0x0003e40008019000 */
[----:B-1----:R-:W-:-:S03]  /*8c30*/  NOP ;  /* 0x0000000000007918 */ /* 0x002fc60000000000 */
.L_x_81:
[----:B------:R-:W-:Y:S05]  /*8c40*/  BSYNC B1 ;  /* 0x0000000000017941 */ /* 0x000fea0003800000 */
.L_x_80:
[----:B------:R-:W-:Y:S01]  /*8c50*/  ISETP.LT.OR P4, PT, R4, 0x4, !P3 ;  /* 0x000000040400780c */ /* 0x000fe20005f81670 */
[----:B------:R-:W-:-:S12]  /*8c60*/  BSSY B1, `(.L_x_85) ;  /* 0x0000034000017945 */ /* 0x000fd80003800000 */
[----:B------:R-:W-:Y:S05]  /*8c70*/  @P4 BRA `(.L_x_86) ;  /* 0x0000000000c84947 */ /* 0x000fea0003800000 */
[----:B------:R-:W1:Y:S01]  /*8c80*/  S2R R6, SR_CgaCtaId ;  /* 0x0000000000067919 */ /* 0x000e620000008800 */
[----:B------:R-:W-:Y:S02]  /*8c90*/  MOV R5, 0x400 ;  /* 0x0000040000057802 */ /* 0x000fe40000000f00 */
[----:B------:R-:W-:Y:S02]  /*8ca0*/  SHF.L.U32 R7, R3, 0x1f, RZ ;  /* 0x0000001f03077819 */ /* 0x000fe400000006ff */
[----:B-1----:R-:W-:-:S04]  /*8cb0*/  LEA R5, R6, R5, 0x18 ;  /* 0x0000000506057211 */ /* 0x002fc800078ec0ff */
[----:B------:R-:W-:-:S04]  /*8cc0*/  LEA R6, R0, R5, 0x3 ;  /* 0x0000000500067211 */ /* 0x000fc800078e18ff */
[----:B------:R-:W1:Y:S02]  /*8cd0*/  SYNCS.PHASECHK.TRANS64.TRYWAIT P4, [R6+URZ+0x24028], R7 ;  /* 0x02402807060075a7 */ /* 0x000e64000808017f */
[----:B-1----:R-:W-:Y:S05]  /*8ce0*/  @!P4 BRA `(.L_x_87) ;  /* 0x0000000400d0c947 */ /* 0x002fea0003800000 */
.L_x_102:
[----:B-1----:R-:W-:-:S04]  /*8cf0*/  @P1 MOV R7, 0x6000 ;  /* 0x0000600000071802 */ /* 0x002fc80000000f00 */
[----:B------:R1:W-:Y:S02]  /*8d00*/  @P1 SYNCS.ARRIVE.TRANS64 RZ, [R6+URZ+0x24000], R7 ;  /* 0x0240000706ff19a7 */ /* 0x0003e4000800003f */
[----:B-1----:R-:W-:-:S04]  /*8d10*/  PRMT R7, R2, 0x9910, RZ ;  /* 0x0000991002077816 */ /* 0x002fc800000000ff */
[----:B------:R-:W-:-:S13]  /*8d20*/  ISETP.NE.AND P4, PT, R7, 0x2, PT ;  /* 0x000000020700780c */ /* 0x000fda0003f85270 */
[----:B------:R-:W-:Y:S05]  /*8d30*/  @P4 BRA `(.L_x_88) ;  /* 0x0000000000044947 */ /* 0x000fea0003800000 */
[----:B------:R-:W-:Y:S01]  /*8d40*/  BPT.TRAP 0x1 ;  /* 0x000000040000795c */ /* 0x000fe20000300000 */
.L_x_88:
[----:B------:R-:W-:Y:S05]  /*8d50*/  @P0 BRA `(.L_x_89) ;  /* 0x0000000000040947 */ /* 0x000fea0003800000 */
[----:B------:R-:W-:Y:S01]  /*8d60*/  BPT.TRAP 0x1 ;  /* 0x000000040000795c */ /* 0x000fe20000300000 */
.L_x_89:
        /* <DEDUP_REMOVED lines=16> */
[----:B------:R-:W-:Y:S01]  /*8e70*/  USHF.L.U32 UR35, UR35, 0x7, URZ ;  /* 0x0000000723237899 */ /* 0x000fe2000800063f */
[----:B------:R-:W-:Y:S01]  /*8e80*/  IADD3 R8, R8, 0x1, RZ ;  /* 0x0000000108087810 */ /* 0x000fe20007ffe0ff */
[----:B------:R-:W-:Y:S01]  /*8e90*/  UIADD3 UR32, UR16, 0x6000, URZ ;  /* 0x0000600010207890 */ /* 0x000fe2000fffe03f */
[----:B------:R-:W-:Y:S01]  /*8ea0*/  SEL R6, RZ, 0x1, P4 ;  /* 0x00000001ff067807 */ /* 0x000fe20002000000 */
[----:B------:R-:W-:Y:S01]  /*8eb0*/  UIADD3 UR24, UR16, 0x8000, URZ ;  /* 0x0000800010187890 */ /* 0x000fe2000fffe03f */
[----:B------:R-:W-:Y:S01]  /*8ec0*/  SEL R0, R0, RZ, P4 ;  /* 0x000000ff00007207 */ /* 0x000fe20002000000 */
        /* <DEDUP_REMOVED lines=13> */
.L_x_86:
[----:B------:R-:W-:Y:S05]  /*8fa0*/  BSYNC B1 ;  /* 0x0000000000017941 */ /* 0x000fea0003800000 */
.L_x_85:
[C---:B------:R-:W-:Y:S02]  /*8fb0*/  ISETP.GT.AND P4, PT, R4.reuse, 0x4, PT ;  /* 0x000000040400780c */ /* 0x040fe40003f84270 */
[----:B------:R-:W-:-:S11]  /*8fc0*/  IADD3 R4, R4, -0x2, RZ ;  /* 0xfffffffe04047810 */ /* 0x000fd60007ffe0ff */
[----:B------:R-:W-:Y:S05]  /*8fd0*/  @P4 BRA `(.L_x_90) ;  /* 0xfffffff8004c4947 */ /* 0x000fea000383ffff */
[----:B------:R-:W-:Y:S05]  /*8fe0*/  BSYNC B0 ;  /* 0x0000000000007941 */ /* 0x000fea0003800000 */
.L_x_79:
[----:B------:R-:W-:Y:S05]  /*8ff0*/  EXIT ;  /* 0x000000000000794d */ /* 0x000fea0003800000 */
.L_x_15:
[----:B--2---:R-:W-:-:S04]  /*9000*/  MOV R3, UR7 ;  /* 0x0000000700037c02 */ /* 0x004fc80008000f00 */
[----:B------:R2:W3:Y:S03]  /*9010*/  SYNCS.PHASECHK.TRANS64.TRYWAIT P1, [R3+URZ+0x24050], R0 ;  /* 0x02405000030075a7 */ /* 0x0004e6000802017f */
[----:B---3--:R-:W-:Y:S05]  /*9020*/  @!P1 NANOSLEEP.SYNCS 0x989680 ;  /* 0x009896800000995d */ /* 0x008fea0003900000 */
[----:B------:R-:W3:Y:S02]  /*9030*/  @!P1 SYNCS.PHASECHK.TRANS64 P1, [R3+URZ+0x24050], R0 ;  /* 0x02405000030095a7 */ /* 0x000ee4000802007f */
[----:B---3--:R-:W-:Y:S05]  /*9040*/  @!P1 BRA `(.L_x_15) ;  /* 0xfffffffc00ec9947 */ /* 0x008fea000383ffff */
[----:B------:R-:W-:Y:S05]  /*9050*/  BRA `(.L_x_91) ;  /* 0xffffff7c003c7947 */ /* 0x000fea000383ffff */
.L_x_17:
[----:B--2---:R-:W-:-:S04]  /*9060*/  MOV R3, UR36 ;  /* 0x0000002400037c02 */ /* 0x004fc80008000f00 */
[----:B------:R2:W3:Y:S03]  /*9070*/  SYNCS.PHASECHK.TRANS64.TRYWAIT P1, [R3+URZ+0x24000], R0 ;  /* 0x02400000030075a7 */ /* 0x0004e6000802017f */
[----:B---3--:R-:W-:Y:S05]  /*9080*/  @!P1 NANOSLEEP.SYNCS 0x989680 ;  /* 0x009896800000995d */ /* 0x008fea0003900000 */
[----:B------:R-:W3:Y:S02]  /*9090*/  @!P1 SYNCS.PHASECHK.TRANS64 P1, [R3+URZ+0x24000], R0 ;  /* 0x02400000030095a7 */ /* 0x000ee4000802007f */
[----:B---3--:R-:W-:Y:S05]  /*90a0*/  @!P1 BRA `(.L_x_17) ;  /* 0xfffffffc00ec9947 */ /* 0x008fea000383ffff */
[----:B------:R-:W-:Y:S05]  /*90b0*/  BRA `(.L_x_92) ;  /* 0xffffff7c00407947 */ /* 0x000fea000383ffff */
.L_x_18:
[----:B--2---:R-:W-:-:S04]  /*90c0*/  MOV R3, UR10 ;  /* 0x0000000a00037c02 */ /* 0x004fc80008000f00 */
[----:B------:R2:W3:Y:S03]  /*90d0*/  SYNCS.PHASECHK.TRANS64.TRYWAIT P1, [R3+URZ], R2 ;  /* 0x00000002030075a7 */ /* 0x0004e6000802017f */
[----:B---3--:R-:W-:Y:S05]  /*90e0*/  @!P1 NANOSLEEP.SYNCS 0x989680 ;  /* 0x009896800000995d */ /* 0x008fea0003900000 */
[----:B------:R-:W3:Y:S02]  /*90f0*/  @!P1 SYNCS.PHASECHK.TRANS64 P1, [R3+URZ], R2 ;  /* 0x00000002030095a7 */ /* 0x000ee4000802007f */
[----:B---3--:R-:W-:Y:S05]  /*9100*/  @!P1 BRA `(.L_x_18) ;  /* 0xfffffffc00ec9947 */ /* 0x008fea000383ffff */
[----:B------:R-:W-:Y:S05]  /*9110*/  BRA `(.L_x_93) ;  /* 0xffffff7c00447947 */ /* 0x000fea000383ffff */
.L_x_20:
[----:B-1----:R-:W-:-:S04]  /*9120*/  MOV R7, UR36 ;  /* 0x0000002400077c02 */ /* 0x002fc80008000f00 */
[----:B------:R1:W2:Y:S03]  /*9130*/  SYNCS.PHASECHK.TRANS64.TRYWAIT P1, [R7+URZ+0x24008], R0 ;  /* 0x02400800070075a7 */ /* 0x0002a6000802017f */
[----:B--2---:R-:W-:Y:S05]  /*9140*/  @!P1 NANOSLEEP.SYNCS 0x989680 ;  /* 0x009896800000995d */ /* 0x004fea0003900000 */
[----:B------:R-:W2:Y:S02]  /*9150*/  @!P1 SYNCS.PHASECHK.TRANS64 P1, [R7+URZ+0x24008], R0 ;  /* 0x02400800070095a7 */ /* 0x000ea4000802007f */
[----:B--2---:R-:W-:Y:S05]  /*9160*/  @!P1 BRA `(.L_x_20) ;  /* 0xfffffffc00ec9947 */ /* 0x004fea000383ffff */
[----:B------:R-:W-:Y:S05]  /*9170*/  BRA `(.L_x_94) ;  /* 0xffffffa000c07947 */ /* 0x000fea000383ffff */
.L_x_25:
[----:B-1----:R-:W-:-:S04]  /*9180*/  MOV R4, UR10 ;  /* 0x0000000a00047c02 */ /* 0x002fc80008000f00 */
[----:B------:R1:W2:Y:S03]  /*9190*/  SYNCS.PHASECHK.TRANS64.TRYWAIT P2, [R4+URZ+0x24000], R3 ;  /* 0x02400003040075a7 */ /* 0x0002a6000804017f */
[----:B--2---:R-:W-:Y:S05]  /*91a0*/  @!P2 NANOSLEEP.SYNCS 0x989680 ;  /* 0x009896800000a95d */ /* 0x004fea0003900000 */
[----:B------:R-:W2:Y:S02]  /*91b0*/  @!P2 SYNCS.PHASECHK.TRANS64 P2, [R4+URZ+0x24000], R3 ;  /* 0x024000030400a5a7 */ /* 0x000ea4000804007f */
[----:B--2---:R-:W-:Y:S05]  /*91c0*/  @!P2 BRA `(.L_x_25) ;  /* 0xfffffffc00eca947 */ /* 0x004fea000383ffff */
[----:B------:R-:W-:Y:S05]  /*91d0*/  BRA `(.L_x_95) ;  /* 0xffffffa400bc7947 */ /* 0x000fea000383ffff */
.L_x_29:
[----:B-1----:R-:W-:-:S04]  /*91e0*/  MOV R8, UR7 ;  /* 0x0000000700087c02 */ /* 0x002fc80008000f00 */
[----:B------:R1:W2:Y:S03]  /*91f0*/  SYNCS.PHASECHK.TRANS64.TRYWAIT P2, [R8+URZ+0x24000], R7 ;  /* 0x02400007080075a7 */ /* 0x0002a6000804017f */
[----:B--2---:R-:W-:Y:S05]  /*9200*/  @!P2 NANOSLEEP.SYNCS 0x989680 ;  /* 0x009896800000a95d */ /* 0x004fea0003900000 */
[----:B------:R-:W2:Y:S02]  /*9210*/  @!P2 SYNCS.PHASECHK.TRANS64 P2, [R8+URZ+0x24000], R7 ;  /* 0x024000070800a5a7 */ /* 0x000ea4000804007f */
[----:B--2---:R-:W-:Y:S05]  /*9220*/  @!P2 BRA `(.L_x_29) ;  /* 0xfffffffc00eca947 */ /* 0x004fea000383ffff */
[----:B------:R-:W-:Y:S05]  /*9230*/  BRA `(.L_x_28) ;  /* 0xffffffc800fc7947 */ /* 0x000fea000383ffff */
.L_x_45:
[----:B-1----:R-:W-:-:S04]  /*9240*/  MOV R3, UR4 ;  /* 0x0000000400037c02 */ /* 0x002fc80008000f00 */
[----:B------:R1:W2:Y:S03]  /*9250*/  SYNCS.PHASECHK.TRANS64.TRYWAIT P0, [R3+URZ+0x24098], R0 ;  /* 0x02409800030075a7 */ /* 0x0002a6000800017f */
[----:B--2---:R-:W-:Y:S05]  /*9260*/  @!P0 NANOSLEEP.SYNCS 0x989680 ;  /* 0x009896800000895d */ /* 0x004fea0003900000 */
[----:B------:R-:W2:Y:S02]  /*9270*/  @!P0 SYNCS.PHASECHK.TRANS64 P0, [R3+URZ+0x24098], R0 ;  /* 0x02409800030085a7 */ /* 0x000ea4000800007f */
[----:B--2---:R-:W-:Y:S05]  /*9280*/  @!P0 BRA `(.L_x_45) ;  /* 0xfffffffc00ec8947 */ /* 0x004fea000383ffff */
[----:B------:R-:W-:Y:S05]  /*9290*/  BRA `(.L_x_96) ;  /* 0xffffffd400a87947 */ /* 0x000fea000383ffff */
.L_x_61:
[----:B--2---:R2:W4:Y:S02]  /*92a0*/  SYNCS.PHASECHK.TRANS64.TRYWAIT P0, [R3+URZ+0x24060], R2 ;  /* 0x02406002030075a7 */ /* 0x004524000800017f */
[----:B----4-:R-:W-:Y:S05]  /*92b0*/  @!P0 NANOSLEEP.SYNCS 0x989680 ;  /* 0x009896800000895d */ /* 0x010fea0003900000 */
[----:B------:R-:W4:Y:S02]  /*92c0*/  @!P0 SYNCS.PHASECHK.TRANS64 P0, [R3+URZ+0x24060], R2 ;  /* 0x02406002030085a7 */ /* 0x000f24000800007f */
[----:B----4-:R-:W-:Y:S05]  /*92d0*/  @!P0 BRA `(.L_x_61) ;  /* 0xfffffffc00f08947 */ /* 0x010fea000383ffff */
[----:B------:R-:W-:Y:S05]  /*92e0*/  BRA `(.L_x_97) ;  /* 0xffffffe800447947 */ /* 0x000fea000383ffff */
.L_x_66:
[----:B-1----:R1:W2:Y:S02]  /*92f0*/  SYNCS.PHASECHK.TRANS64.TRYWAIT P0, [R5+URZ+0x24028], R0 ;  /* 0x02402800050075a7 */ /* 0x0022a4000800017f */
[----:B--2---:R-:W-:Y:S05]  /*9300*/  @!P0 NANOSLEEP.SYNCS 0x989680 ;  /* 0x009896800000895d */ /* 0x004fea0003900000 */
[----:B------:R-:W2:Y:S02]  /*9310*/  @!P0 SYNCS.PHASECHK.TRANS64 P0, [R5+URZ+0x24028], R0 ;  /* 0x02402800050085a7 */ /* 0x000ea4000800007f */
[----:B--2---:R-:W-:Y:S05]  /*9320*/  @!P0 BRA `(.L_x_66) ;  /* 0xfffffffc00f08947 */ /* 0x004fea000383ffff */
[----:B------:R-:W-:Y:S05]  /*9330*/  BRA `(.L_x_98) ;  /* 0xffffffe800f87947 */ /* 0x000fea000383ffff */
.L_x_71:
[----:B-1----:R1:W2:Y:S02]  /*9340*/  SYNCS.PHASECHK.TRANS64.TRYWAIT P0, [R4+URZ+0x24060], R5 ;  /* 0x02406005040075a7 */ /* 0x0022a4000800017f */
[----:B--2---:R-:W-:Y:S05]  /*9350*/  @!P0 NANOSLEEP.SYNCS 0x989680 ;  /* 0x009896800000895d */ /* 0x004fea0003900000 */
[----:B------:R-:W2:Y:S02]  /*9360*/  @!P0 SYNCS.PHASECHK.TRANS64 P0, [R4+URZ+0x24060], R5 ;  /* 0x02406005040085a7 */ /* 0x000ea4000800007f */
[----:B--2---:R-:W-:Y:S05]  /*9370*/  @!P0 BRA `(.L_x_71) ;  /* 0xfffffffc00f08947 */ /* 0x004fea000383ffff */
[----:B------:R-:W-:Y:S05]  /*9380*/  BRA `(.L_x_99) ;  /* 0xffffffec00ac7947 */ /* 0x000fea000383ffff */
.L_x_76:
[----:B-1----:R1:W2:Y:S02]  /*9390*/  SYNCS.PHASECHK.TRANS64.TRYWAIT P0, [R3+URZ+0x24028], R4 ;  /* 0x02402804030075a7 */ /* 0x0022a4000800017f */
[----:B--2---:R-:W-:Y:S05]  /*93a0*/  @!P0 NANOSLEEP.SYNCS 0x989680 ;  /* 0x009896800000895d */ /* 0x004fea0003900000 */
[----:B------:R-:W2:Y:S02]  /*93b0*/  @!P0 SYNCS.PHASECHK.TRANS64 P0, [R3+URZ+0x24028], R4 ;  /* 0x02402804030085a7 */ /* 0x000ea4000800007f */
[----:B--2---:R-:W-:Y:S05]  /*93c0*/  @!P0 BRA `(.L_x_76) ;  /* 0xfffffffc00f08947 */ /* 0x004fea000383ffff */
[----:B------:R-:W-:Y:S05]  /*93d0*/  BRA `(.L_x_100) ;  /* 0xfffffff0006c7947 */ /* 0x000fea000383ffff */
.L_x_82:
[----:B-1----:R1:W2:Y:S02]  /*93e0*/  SYNCS.PHASECHK.TRANS64.TRYWAIT P4, [R6+URZ+0x24028], R5 ;  /* 0x02402805060075a7 */ /* 0x0022a4000808017f */
[----:B--2---:R-:W-:Y:S05]  /*93f0*/  @!P4 NANOSLEEP.SYNCS 0x989680 ;  /* 0x009896800000c95d */ /* 0x004fea0003900000 */
[----:B------:R-:W2:Y:S02]  /*9400*/  @!P4 SYNCS.PHASECHK.TRANS64 P4, [R6+URZ+0x24028], R5 ;  /* 0x024028050600c5a7 */ /* 0x000ea4000808007f */
[----:B--2---:R-:W-:Y:S05]  /*9410*/  @!P4 BRA `(.L_x_82) ;  /* 0xfffffffc00f0c947 */ /* 0x004fea000383ffff */
[----:B------:R-:W-:Y:S05]  /*9420*/  BRA `(.L_x_101) ;  /* 0xfffffff4005c7947 */ /* 0x000fea000383ffff */
.L_x_87:
[----:B-1----:R1:W2:Y:S02]  /*9430*/  SYNCS.PHASECHK.TRANS64.TRYWAIT P4, [R6+URZ+0x24028], R7 ;  /* 0x02402807060075a7 */ /* 0x0022a4000808017f */
[----:B--2---:R-:W-:Y:S05]  /*9440*/  @!P4 NANOSLEEP.SYNCS 0x989680 ;  /* 0x009896800000c95d */ /* 0x004fea0003900000 */
[----:B------:R-:W2:Y:S02]  /*9450*/  @!P4 SYNCS.PHASECHK.TRANS64 P4, [R6+URZ+0x24028], R7 ;  /* 0x024028070600c5a7 */ /* 0x000ea4000808007f */
[----:B--2---:R-:W-:Y:S05]  /*9460*/  @!P4 BRA `(.L_x_87) ;  /* 0xfffffffc00f0c947 */ /* 0x004fea000383ffff */
[----:B------:R-:W-:Y:S05]  /*9470*/  BRA `(.L_x_102) ;  /* 0xfffffff8001c7947 */ /* 0x000fea000383ffff */
        .weak           $__internal_0_$__cuda_sm20_rcp_rn_f32_slowpath
        .type           $__internal_0_$__cuda_sm20_rcp_rn_f32_slowpath,@function
        .size           $__internal_0_$__cuda_sm20_rcp_rn_f32_slowpath,(.L_x_108 - $__internal_0_$__cuda_sm20_rcp_rn_f32_slowpath)
$__internal_0_$__cuda_sm20_rcp_rn_f32_slowpath:
[----:B------:R-:W-:Y:S01]  /*9480*/  SHF.L.U32 R0, R2, 0x1, RZ ;  /* 0x0000000102007819 */ /* 0x000fe200000006ff */
[----:B------:R-:W-:Y:S03]  /*9490*/  BSSY B2, `(.L_x_103) ;  /* 0x0000030000027945 */ /* 0x000fe60003800000 */
[----:B------:R-:W-:-:S04]  /*94a0*/  SHF.R.U32.HI R16, RZ, 0x18, R0 ;  /* 0x00000018ff107819 */ /* 0x000fc80000011600 */
[----:B------:R-:W-:-:S13]  /*94b0*/  ISETP.NE.U32.AND P0, PT, R16, RZ, PT ;  /* 0x000000ff1000720c */ /* 0x000fda0003f05070 */
[----:B------:R-:W-:Y:S05]  /*94c0*/  @P0 BRA `(.L_x_104) ;  /* 0x0000000000280947 */ /* 0x000fea0003800000 */
[----:B------:R-:W-:-:S04]  /*94d0*/  SHF.L.U32 R0, R2, 0x1, RZ ;  /* 0x0000000102007819 */ /* 0x000fc800000006ff */
[----:B------:R-:W-:-:S13]  /*94e0*/  ISETP.NE.AND P0, PT, R0, RZ, PT ;  /* 0x000000ff0000720c */ /* 0x000fda0003f05270 */
[----:B------:R-:W-:Y:S01]  /*94f0*/  @P0 FFMA R7, R2, 1.84467440737095516160e+19, RZ ;  /* 0x5f80000002070823 */ /* 0x000fe200000000ff */
[----:B------:R-:W-:Y:S08]  /*9500*/  @!P0 MUFU.RCP R6, R2 ;  /* 0x0000000200068308 */ /* 0x000ff00000001000 */
[----:B------:R-:W1:Y:S02]  /*9510*/  @P0 MUFU.RCP R0, R7 ;  /* 0x0000000700000308 */ /* 0x000e640000001000 */
[----:B-1----:R-:W-:-:S04]  /*9520*/  @P0 FFMA R10, R7, R0, -1 ;  /* 0xbf800000070a0423 */ /* 0x002fc80000000000 */
[----:B------:R-:W-:-:S04]  /*9530*/  @P0 FADD.FTZ R13, -R10, -RZ ;  /* 0x800000ff0a0d0221 */ /* 0x000fc80000010100 */
[----:B------:R-:W-:-:S04]  /*9540*/  @P0 FFMA R0, R0, R13, R0 ;  /* 0x0000000d00000223 */ /* 0x000fc80000000000 */
[----:B------:R-:W-:Y:S01]  /*9550*/  @P0 FFMA R6, R0, 1.84467440737095516160e+19, RZ ;  /* 0x5f80000000060823 */ /* 0x000fe200000000ff */
[----:B------:R-:W-:Y:S06]  /*9560*/  BRA `(.L_x_105) ;  /* 0x0000000000887947 */ /* 0x000fec0003800000 */
.L_x_104:
[----:B------:R-:W-:-:S04]  /*9570*/  IADD3 R18, R16, -0xfd, RZ ;  /* 0xffffff0310127810 */ /* 0x000fc80007ffe0ff */
[----:B------:R-:W-:-:S13]  /*9580*/  ISETP.GT.U32.AND P0, PT, R18, 0x1, PT ;  /* 0x000000011200780c */ /* 0x000fda0003f04070 */
[----:B------:R-:W-:Y:S05]  /*9590*/  @P0 BRA `(.L_x_106) ;  /* 0x0000000000780947 */ /* 0x000fea0003800000 */
[----:B------:R-:W-:Y:S02]  /*95a0*/  LOP3.LUT R0, R2, 0x7fffff, RZ, 0xc0, !PT ;  /* 0x007fffff02007812 */ /* 0x000fe400078ec0ff */
[----:B------:R-:W-:Y:S02]  /*95b0*/  MOV R13, 0x3 ;  /* 0x00000003000d7802 */ /* 0x000fe40000000f00 */
[----:B------:R-:W-:Y:S02]  /*95c0*/  LOP3.LUT R0, R0, 0x3f800000, RZ, 0xfc, !PT ;  /* 0x3f80000000007812 */ /* 0x000fe400078efcff */
[----:B------:R-:W-:Y:S02]  /*95d0*/  SHF.L.U32 R13, R13, R18, RZ ;  /* 0x000000120d0d7219 */ /* 0x000fe400000006ff */
[----:B------:R-:W1:Y:S02]  /*95e0*/  MUFU.RCP R7, R0 ;  /* 0x0000000000077308 */ /* 0x000e640000001000 */
[----:B-1----:R-:W-:-:S04]  /*95f0*/  FFMA R6, R0, R7, -1 ;  /* 0xbf80000000067423 */ /* 0x002fc80000000007 */
[----:B------:R-:W-:-:S04]  /*9600*/  FADD.FTZ R6, -R6, -RZ ;  /* 0x800000ff06067221 */ /* 0x000fc80000010100 */
[CCC-:B------:R-:W-:Y:S01]  /*9610*/  FFMA.RM R10, R7.reuse, R6.reuse, R7.reuse ;  /* 0x00000006070a7223 */ /* 0x1c0fe20000004007 */
[----:B------:R-:W-:-:S04]  /*9620*/  FFMA.RP R7, R7, R6, R7 ;  /* 0x0000000607077223 */ /* 0x000fc80000008007 */
[C---:B------:R-:W-:Y:S02]  /*9630*/  LOP3.LUT R6, R10.reuse, 0x7fffff, RZ, 0xc0, !PT ;  /* 0x007fffff0a067812 */ /* 0x040fe400078ec0ff */
[----:B------:R-:W-:Y:S02]  /*9640*/  FSETP.NEU.FTZ.AND P0, PT, R10, R7, PT ;  /* 0x000000070a00720b */ /* 0x000fe40003f1d000 */
[----:B------:R-:W-:Y:S02]  /*9650*/  LOP3.LUT R6, R6, 0x800000, RZ, 0xfc, !PT ;  /* 0x0080000006067812 */ /* 0x000fe400078efcff */
[----:B------:R-:W-:Y:S02]  /*9660*/  SEL R7, RZ, 0xffffffff, !P0 ;  /* 0xffffffffff077807 */ /* 0x000fe40004000000 */
[----:B------:R-:W-:Y:S02]  /*9670*/  LOP3.LUT R13, R13, R6, RZ, 0xc0, !PT ;  /* 0x000000060d0d7212 */ /* 0x000fe400078ec0ff */
[----:B------:R-:W-:-:S02]  /*9680*/  IADD3 R7, -R7, RZ, RZ ;  /* 0x000000ff07077210 */ /* 0x000fc40007ffe1ff */
[-C--:B------:R-:W-:Y:S02]  /*9690*/  SHF.R.U32.HI R13, RZ, R18.reuse, R13 ;  /* 0x00000012ff0d7219 */ /* 0x080fe4000001160d */
[----:B------:R-:W-:Y:S02]  /*96a0*/  LOP3.LUT P1, RZ, R7, R18, R6, 0xf8, !PT ;  /* 0x0000001207ff7212 */ /* 0x000fe4000782f806 */
[C---:B------:R-:W-:Y:S02]  /*96b0*/  LOP3.LUT P0, RZ, R13.reuse, 0x1, RZ, 0xc0, !PT ;  /* 0x000000010dff7812 */ /* 0x040fe4000780c0ff */
[----:B------:R-:W-:Y:S02]  /*96c0*/  LOP3.LUT P2, RZ, R13, 0x2, RZ, 0xc0, !PT ;  /* 0x000000020dff7812 */ /* 0x000fe4000784c0ff */
[----:B------:R-:W-:Y:S02]  /*96d0*/  IADD3 R7, R16, -0xfc, RZ ;  /* 0xffffff0410077810 */ /* 0x000fe40007ffe0ff */
[----:B------:R-:W-:-:S02]  /*96e0*/  PLOP3.LUT P0, PT, P0, P1, P2, 0xe0, 0x0 ;  /* 0x000000000000781c */ /* 0x000fc40000703c20 */
[----:B------:R-:W-:Y:S02]  /*96f0*/  LOP3.LUT P1, RZ, R2, 0x7fffff, RZ, 0xc0, !PT ;  /* 0x007fffff02ff7812 */ /* 0x000fe4000782c0ff */
[----:B------:R-:W-:Y:S02]  /*9700*/  SEL R0, RZ, 0x1, !P0 ;  /* 0x00000001ff007807 */ /* 0x000fe40004000000 */
[----:B------:R-:W-:Y:S02]  /*9710*/  SHF.R.U32.HI R7, RZ, R7, R6 ;  /* 0x00000007ff077219 */ /* 0x000fe40000011606 */
[----:B------:R-:W-:-:S04]  /*9720*/  IADD3 R0, -R0, RZ, RZ ;  /* 0x000000ff00007210 */ /* 0x000fc80007ffe1ff */
[----:B------:R-:W-:-:S13]  /*9730*/  ISETP.GE.AND P0, PT, R0, RZ, PT ;  /* 0x000000ff0000720c */ /* 0x000fda0003f06270 */
[----:B------:R-:W-:-:S04]  /*9740*/  @!P0 IADD3 R7, R7, 0x1, RZ ;  /* 0x0000000107078810 */ /* 0x000fc80007ffe0ff */
[----:B------:R-:W-:-:S04]  /*9750*/  @!P1 SHF.L.U32 R7, R7, 0x1, RZ ;  /* 0x0000000107079819 */ /* 0x000fc800000006ff */
[----:B------:R-:W-:Y:S01]  /*9760*/  LOP3.LUT R6, R7, 0x80000000, R2, 0xf8, !PT ;  /* 0x8000000007067812 */ /* 0x000fe200078ef802 */
[----:B------:R-:W-:Y:S06]  /*9770*/  BRA `(.L_x_105) ;  /* 0x0000000000047947 */ /* 0x000fec0003800000 */
.L_x_106:
[----:B------:R1:W2:Y:S02]  /*9780*/  MUFU.RCP R6, R2 ;  /* 0x0000000200067308 */ /* 0x0002a40000001000 */
.L_x_105:
[----:B------:R-:W-:Y:S05]  /*9790*/  BSYNC B2 ;  /* 0x0000000000027941 */ /* 0x000fea0003800000 */
.L_x_103:
[----:B--2---:R-:W-:Y:S02]  /*97a0*/  MOV R0, R6 ;  /* 0x0000000600007202 */ /* 0x004fe40000000f00 */
[----:B------:R-:W-:Y:S02]  /*97b0*/  MOV R6, R12 ;  /* 0x0000000c00067202 */ /* 0x000fe40000000f00 */
[----:B------:R-:W-:-:S04]  /*97c0*/  MOV R7, 0x0 ;  /* 0x0000000000077802 */ /* 0x000fc80000000f00 */
[----:B-1----:R-:W-:Y:S05]  /*97d0*/  RET.REL.NODEC R6 `(_ZN7cutlass13device_kernelINS_4fmha6kernel28FmhaKernelTmaWarpSpecializedINS1_10collective30FmhaMainloopTmaWarpSpecializedINS_10bfloat16_tEffN4cute5tupleIJNS7_1CILi128EEESA_NS9_ILi96EEEEEENS8_IJiNS9_ILi1EEENS8_IJiiEEEEEESF_SF_NS4_13DefaultFusionEJEEENS4_15FmhaFwdEpilogueIS6_fNS8_IJNS9_ILi64EEESB_SA_EEEEENS2_23IndividualTileSchedulerEJEEEEEvNT_6ParamsE) ;  /* 0xffffff6806087950 */ /* 0x002fea0003c3ffff */
.L_x_107:
[----:B------:R-:W-:-:S00]  /*97e0*/  BRA `(.L_x_107) ;  /* 0xfffffffc00fc7947 */ /* 0x000fc0000383ffff */
[----:B------:R-:W-:-:S00]  /*97f0*/  NOP ;  /* 0x0000000000007918 */ /* 0x000fc00000000000 */
        /* <DEDUP_REMOVED lines=8> */
.L_x_108:


//--------------------- .nv.global.init           --------------------------
	.section	.nv.global.init,"aw",@progbits
.nv.global.init:
	.type		$str$24,@object
	.size		$str$24,($str$25 - $str$24)
$str$24:
        /*0000*/ 	.byte	0x28, 0x61, 0x64, 0x64, 0x72, 0x65, 0x73, 0x73, 0x20, 0x26, 0x20, 0x6d, 0x61, 0x73, 0x6b, 0x29
        /*0010*/ 	.byte	0x20, 0x3d, 0x3d, 0x20, 0x30, 0x00
	.type		$str$25,@object
	.size		$str$25,(__unnamed_1 - $str$25)
$str$25:
        /*0016*/ 	.byte	0x2f, 0x74, 0x6d, 0x70, 0x2f, 0x63, 0x75, 0x74, 0x6c, 0x61, 0x73, 0x73, 0x5f, 0x73, 0x77, 0x65
        /*0026*/ 	.byte	0x65, 0x70, 0x5f, 0x73, 0x72, 0x63, 0x2f, 0x69, 0x6e, 0x63, 0x6c, 0x75, 0x64, 0x65, 0x2f, 0x63
        /*0036*/ 	.byte	0x75, 0x74, 0x65, 0x2f, 0x70, 0x6f, 0x69, 0x6e, 0x74, 0x65, 0x72, 0x5f, 0x66, 0x6c, 0x61, 0x67
        /*0046*/ 	.byte	0x67, 0x65, 0x64, 0x2e, 0x68, 0x70, 0x70, 0x00
	.type		__unnamed_1,@object
	.size		__unnamed_1,(__unnamed_2 - __unnamed_1)
__unnamed_1:
        /*004e*/ 	.byte	0x61, 0x75, 0x74, 0x6f, 0x20, 0x63, 0x75, 0x74, 0x65, 0x3a, 0x3a, 0x61, 0x73, 0x5f, 0x70, 0x6f
        /* <DEDUP_REMOVED lines=27> */
        /*020e*/ 	.byte	0x32, 0x30, 0x34, 0x38, 0x3e, 0x3e, 0x3e, 0x3e, 0x3e, 0x5d, 0x00
	.type		__unnamed_2,@object
	.size		__unnamed_2,(.L_1 - __unnamed_2)
__unnamed_2:
        /* <DEDUP_REMOVED lines=29> */
.L_1:


//--------------------- .nv.shared._ZN7cutlass13device_kernelINS_4fmha6kernel28FmhaKernelTmaWarpSpecializedINS1_10collective30FmhaMainloopTmaWarpSpecializedINS_10bfloat16_tEffN4cute5tupleIJNS7_1CILi128EEESA_NS9_ILi96EEEEEENS8_IJiNS9_ILi1EEENS8_IJiiEEEEEESF_SF_NS4_13DefaultFusionEJEEENS4_15FmhaFwdEpilogueIS6_fNS8_IJNS9_ILi64EEESB_SA_EEEEENS2_23IndividualTileSchedulerEJEEEEEvNT_6ParamsE --------------------------
	.section	.nv.shared._ZN7cutlass13device_kernelINS_4fmha6kernel28FmhaKernelTmaWarpSpecializedINS1_10collective30FmhaMainloopTmaWarpSpecializedINS_10bfloat16_tEffN4cute5tupleIJNS7_1CILi128EEESA_NS9_ILi96EEEEEENS8_IJiNS9_ILi1EEENS8_IJiiEEEEEESF_SF_NS4_13DefaultFusionEJEEENS4_15FmhaFwdEpilogueIS6_fNS8_IJNS9_ILi64EEESB_SA_EEEEENS2_23IndividualTileSchedulerEJEEEEEvNT_6ParamsE,"aw",@nobits
	.sectionflags	@""
	.align	16
	.zero		1024


//--------------------- .nv.shared.reserved.0     --------------------------
	.section	.nv.shared.reserved.0,"aw",@nobits
	.weak		__nv_reservedSMEM_offset_0_alias
	.size		__nv_reservedSMEM_offset_0_alias, 0, 0
	.other		__nv_reservedSMEM_offset_0_alias,@"STO_CUDA_RESERVED_SHARED STV_DEFAULT"
__nv_reservedSMEM_offset_0_alias:
	.zero		0


//--------------------- .nv.global                --------------------------
	.section	.nv.global,"aw",@nobits
.nv.global:
	.type		_ZN39_INTERNAL_9661e9d4_4_k_cu_45ec6d08_26124cute1_E,@object
	.size		_ZN39_INTERNAL_9661e9d4_4_k_cu_45ec6d08_26124cute1_E,(_ZN39_INTERNAL_9661e9d4_4_k_cu_45ec6d08_26124cuda3std3__45__cpo6cbeginE - _ZN39_INTERNAL_9661e9d4_4_k_cu_45ec6d08_26124cute1_E)
_ZN39_INTERNAL_9661e9d4_4_k_cu_45ec6d08_26124cute1_E:
	.zero		1
	.type		_ZN39_INTERNAL_9661e9d4_4_k_cu_45ec6d08_26124cuda3std3__45__cpo6cbeginE,@object
	.size		_ZN39_INTERNAL_9661e9d4_4_k_cu_45ec6d08_26124cuda3std3__45__cpo6cbeginE,(_ZN39_INTERNAL_9661e9d4_4_k_cu_45ec6d08_26124cuda3std3__48in_placeE - _ZN39_INTERNAL_9661e9d4_4_k_cu_45ec6d08_26124cuda3std3__45__cpo6cbeginE)
_ZN39_INTERNAL_9661e9d4_4_k_cu_45ec6d08_26124cuda3std3__45__cpo6cbeginE:
	.zero		1
	.type		_ZN39_INTERNAL_9661e9d4_4_k_cu_45ec6d08_26124cuda3std3__48in_placeE,@object
	.size		_ZN39_INTERNAL_9661e9d4_4_k_cu_45ec6d08_26124cuda3std3__48in_placeE,(_ZN39_INTERNAL_9661e9d4_4_k_cu_45ec6d08_26124cuda3std6ranges3__45__cpo9iter_moveE - _ZN39_INTERNAL_9661e9d4_4_k_cu_45ec6d08_26124cuda3std3__48in_placeE)
_ZN39_INTERNAL_9661e9d4_4_k_cu_45ec6d08_26124cuda3std3__48in_placeE:
	.zero		1
	.type		_ZN39_INTERNAL_9661e9d4_4_k_cu_45ec6d08_26124cuda3std6ranges3__45__cpo9iter_moveE,@object
	.size		_ZN39_INTERNAL_9661e9d4_4_k_cu_45ec6d08_26124cuda3std6ranges3__45__cpo9iter_moveE,(_ZN39_INTERNAL_9661e9d4_4_k_cu_45ec6d08_26124cuda3std3__45__cpo5beginE - _ZN39_INTERNAL_9661e9d4_4_k_cu_45ec6d08_26124cuda3std6ranges3__45__cpo9iter_moveE)
_ZN39_INTERNAL_9661e9d4_4_k_cu_45ec6d08_26124cuda3std6ranges3__45__cpo9iter_moveE:
	.zero		1
	.type		_ZN39_INTERNAL_9661e9d4_4_k_cu_45ec6d08_26124cuda3std3__45__cpo5beginE,@object
	.size		_ZN39_INTERNAL_9661e9d4_4_k_cu_45ec6d08_26124cuda3std3__45__cpo5beginE,(_ZN39_INTERNAL_9661e9d4_4_k_cu_45ec6d08_26124cuda3std3__441_GLOBAL__N__9661e9d4_4_k_cu_45ec6d08_26126ignoreE - _ZN39_INTERNAL_9661e9d4_4_k_cu_45ec6d08_26124cuda3std3__45__cpo5beginE)
_ZN39_INTERNAL_9661e9d4_4_k_cu_45ec6d08_26124cuda3std3__45__cpo5beginE:
	.zero		1
	.type		_ZN39_INTERNAL_9661e9d4_4_k_cu_45ec6d08_26124cuda3std3__441_GLOBAL__N__9661e9d4_4_k_cu_45ec6d08_26126ignoreE,@object
	.size		_ZN39_INTERNAL_9661e9d4_4_k_cu_45ec6d08_26124cuda3std3__441_GLOBAL__N__9661e9d4_4_k_cu_45ec6d08_26126ignoreE,(_ZN39_INTERNAL_9661e9d4_4_k_cu_45ec6d08_26124cute7productE - _ZN39_INTERNAL_9661e9d4_4_k_cu_45ec6d08_26124cuda3std3__441_GLOBAL__N__9661e9d4_4_k_cu_45ec6d08_26126ignoreE)
_ZN39_INTERNAL_9661e9d4_4_k_cu_45ec6d08_26124cuda3std3__441_GLOBAL__N__9661e9d4_4_k_cu_45ec6d08_26126ignoreE:
	.zero		1
	.type		_ZN39_INTERNAL_9661e9d4_4_k_cu_45ec6d08_26124cute7productE,@object
	.size		_ZN39_INTERNAL_9661e9d4_4_k_cu_45ec6d08_26124cute7productE,(_ZN39_INTERNAL_9661e9d4_4_k_cu_45ec6d08_26124cuda3std3__45__cpo3endE - _ZN39_INTERNAL_9661e9d4_4_k_cu_45ec6d08_26124cute7productE)
_ZN39_INTERNAL_9661e9d4_4_k_cu_45ec6d08_26124cute7productE:
	.zero		1
	.type		_ZN39_INTERNAL_9661e9d4_4_k_cu_45ec6d08_26124cuda3std3__45__cpo3endE,@object
	.size		_ZN39_INTERNAL_9661e9d4_4_k_cu_45ec6d08_26124cuda3std3__45__cpo3endE,(_ZN39_INTERNAL_9661e9d4_4_k_cu_45ec6d08_26124cuda3std3__419piecewise_constructE - _ZN39_INTERNAL_9661e9d4_4_k_cu_45ec6d08_26124cuda3std3__45__cpo3endE)
_ZN39_INTERNAL_9661e9d4_4_k_cu_45ec6d08_26124cuda3std3__45__cpo3endE:
	.zero		1
	.type		_ZN39_INTERNAL_9661e9d4_4_k_cu_45ec6d08_26124cuda3std3__419piecewise_constructE,@object
	.size		_ZN39_INTERNAL_9661e9d4_4_k_cu_45ec6d08_26124cuda3std3__419piecewise_constructE,(_ZN39_INTERNAL_9661e9d4_4_k_cu_45ec6d08_26124cuda3std3__45__cpo4cendE - _ZN39_INTERNAL_9661e9d4_4_k_cu_45ec6d08_26124cuda3std3__419piecewise_constructE)
_ZN39_INTERNAL_9661e9d4_4_k_cu_45ec6d08_26124cuda3std3__419piecewise_constructE:
	.zero		1
	.type		_ZN39_INTERNAL_9661e9d4_4_k_cu_45ec6d08_26124cuda3std3__45__cpo4cendE,@object
	.size		_ZN39_INTERNAL_9661e9d4_4_k_cu_45ec6d08_26124cuda3std3__45__cpo4cendE,(_ZN39_INTERNAL_9661e9d4_4_k_cu_45ec6d08_26124cuda3std6ranges3__45__cpo4swapE - _ZN39_INTERNAL_9661e9d4_4_k_cu_45ec6d08_26124cuda3std3__45__cpo4cendE)
_ZN39_INTERNAL_9661e9d4_4_k_cu_45ec6d08_26124cuda3std3__45__cpo4cendE:
	.zero		1
	.type		_ZN39_INTERNAL_9661e9d4_4_k_cu_45ec6d08_26124cuda3std6ranges3__45__cpo4swapE,@object
	.size		_ZN39_INTERNAL_9661e9d4_4_k_cu_45ec6d08_26124cuda3std6ranges3__45__cpo4swapE,(.L_9 - _ZN39_INTERNAL_9661e9d4_4_k_cu_45ec6d08_26124cuda3std6ranges3__45__cpo4swapE)
_ZN39_INTERNAL_9661e9d4_4_k_cu_45ec6d08_26124cuda3std6ranges3__45__cpo4swapE:
	.zero		1
.L_9:


//--------------------- .nv.constant0._ZN7cutlass13device_kernelINS_4fmha6kernel28FmhaKernelTmaWarpSpecializedINS1_10collective30FmhaMainloopTmaWarpSpecializedINS_10bfloat16_tEffN4cute5tupleIJNS7_1CILi128EEESA_NS9_ILi96EEEEEENS8_IJiNS9_ILi1EEENS8_IJiiEEEEEESF_SF_NS4_13DefaultFusionEJEEENS4_15FmhaFwdEpilogueIS6_fNS8_IJNS9_ILi64EEESB_SA_EEEEENS2_23IndividualTileSchedulerEJEEEEEvNT_6ParamsE --------------------------
	.section	.nv.constant0._ZN7cutlass13device_kernelINS_4fmha6kernel28FmhaKernelTmaWarpSpecializedINS1_10collective30FmhaMainloopTmaWarpSpecializedINS_10bfloat16_tEffN4cute5tupleIJNS7_1CILi128EEESA_NS9_ILi96EEEEEENS8_IJiNS9_ILi1EEENS8_IJiiEEEEEESF_SF_NS4_13DefaultFusionEJEEENS4_15FmhaFwdEpilogueIS6_fNS8_IJNS9_ILi64EEESB_SA_EEEEENS2_23IndividualTileSchedulerEJEEEEEvNT_6ParamsE,"a",@progbits
	.sectionflags	@""
	.align	4
.nv.constant0._ZN7cutlass13device_kernelINS_4fmha6kernel28FmhaKernelTmaWarpSpecializedINS1_10collective30FmhaMainloopTmaWarpSpecializedINS_10bfloat16_tEffN4cute5tupleIJNS7_1CILi128EEESA_NS9_ILi96EEEEEENS8_IJiNS9_ILi1EEENS8_IJiiEEEEEESF_SF_NS4_13DefaultFusionEJEEENS4_15FmhaFwdEpilogueIS6_fNS8_IJNS9_ILi64EEESB_SA_EEEEENS2_23IndividualTileSchedulerEJEEEEEvNT_6ParamsE:
	.zero		2688


//--------------------- SYMBOLS --------------------------

	.type		.nv.reservedSmem.offset0,@object
	.size		.nv.reservedSmem.offset0,0x4
	.type		__assertfail,@function
